	.target	sm_90a

	.elftype	@"ET_EXEC"


//--------------------- .note.nv.tkinfo           --------------------------
	.section	.note.nv.tkinfo,"",@"SHT_NOTE"
	.sectionflags	@"SHF_NOTE_NV_TKINFO"
	.tkinfo
        /*0018*/ 	.word	0x00000002
        /*0030*/ 	.string	""
        /*0030*/ 	.string	"ptxas"
        /*0030*/ 	.string	"Cuda compilation tools, release 13.0, V13.0.88"
        /*0030*/ 	.string	"Build cuda_13.0.r13.0/compiler.36424714_0"
        /*0030*/ 	.string	"-arch sm_90a -m 64 "



//--------------------- .note.nv.cuinfo           --------------------------
	.section	.note.nv.cuinfo,"",@"SHT_NOTE"
	.sectionflags	@"SHF_NOTE_NV_CUINFO"
        /*0018*/ 	.short	0x0002
        /*001a*/ 	.short	0x005a
        /*001c*/ 	.short	0x0082
	.zero		2


//--------------------- .nv.info                  --------------------------
	.section	.nv.info,"",@"SHT_CUDA_INFO"
	.align	4


	//----- nvinfo : EIATTR_REGCOUNT
	.align		4
        /*0000*/ 	.byte	0x04, 0x2f
        /*0002*/ 	.short	(.L_12 - .L_11)
	.align		4
.L_11:
        /*0004*/ 	.word	index@(_ZN7cutlass13device_kernelINS_4conv6kernel13ConvUniversalINS1_16ConvProblemShapeILNS1_8OperatorE0ELi2EEENS1_10collective14CollectiveConvINS1_46MainloopSm90TmaGmmaWarpSpecializedImplicitGemmILS5_0ELi28ELi2EN4cute5tupleIJNSA_1CILi2EEENSC_ILi1EEESE_EEENS1_36KernelImplicitTmaWarpSpecializedSm90ELi1EEENSB_IJNSC_ILi64EEESI_NSB_IJNSC_ILi32EEEEEEEEENS_6half_tESM_NSA_8TiledMMAINSA_8MMA_AtomIJNSA_4SM904GMMA25MMA_64x64x16_F32F16F16_SSILNSQ_5MajorE0ELSS_0ELNSQ_7ScaleInE1ELST_1EEEEEENSA_6LayoutINSB_IJSE_SE_SE_EEENSB_IJNSC_ILi0EEESY_SY_EEEEENSB_IJNSA_10UnderscoreES11_S11_EEEEENS7_6detail26Sm90ImplicitGemmTileTraitsINSA_20SM90_TMA_LOAD_IM2COLENSA_14ComposedLayoutINSA_7SwizzleILi2ELi4ELi3EEENSA_18smem_ptr_flag_bitsILi16EEENSW_INSB_IJNSB_IJNSC_ILi8EEES1C_EEENSB_IJSJ_SE_EEENSB_IJSE_NSC_ILi28EEEEEEEEENSB_IJNSB_IJSJ_NSC_ILi256EEEEEENSB_IJSE_SY_EEENSB_IJSY_NSC_ILi2048EEEEEEEEEEEEEvEENS15_INSA_23SM90_TMA_LOAD_MULTICASTES1P_vEEEENS_8epilogue10collective6detail29Sm90TmaWarpSpecializedAdapterINS1V_15DefaultEpilogueISM_NSB_IJNSB_IJlllEEESE_SY_EEES20_NS1U_6thread17LinearCombinationISM_Li1EffLNS21_9ScaleType4KindE0ELNS_15FloatRoundStyleE2ESM_EENS_4gemm15EpilogueDefaultEEEEEvvEEEEvNT_6ParamsE)
        /*0008*/ 	.word	0x0000003a


	//----- nvinfo : EIATTR_FRAME_SIZE
	.align		4
.L_12:
        /*000c*/ 	.byte	0x04, 0x11
        /*000e*/ 	.short	(.L_14 - .L_13)
	.align		4
.L_13:
        /*0010*/ 	.word	index@(_ZN7cutlass13device_kernelINS_4conv6kernel13ConvUniversalINS1_16ConvProblemShapeILNS1_8OperatorE0ELi2EEENS1_10collective14CollectiveConvINS1_46MainloopSm90TmaGmmaWarpSpecializedImplicitGemmILS5_0ELi28ELi2EN4cute5tupleIJNSA_1CILi2EEENSC_ILi1EEESE_EEENS1_36KernelImplicitTmaWarpSpecializedSm90ELi1EEENSB_IJNSC_ILi64EEESI_NSB_IJNSC_ILi32EEEEEEEEENS_6half_tESM_NSA_8TiledMMAINSA_8MMA_AtomIJNSA_4SM904GMMA25MMA_64x64x16_F32F16F16_SSILNSQ_5MajorE0ELSS_0ELNSQ_7ScaleInE1ELST_1EEEEEENSA_6LayoutINSB_IJSE_SE_SE_EEENSB_IJNSC_ILi0EEESY_SY_EEEEENSB_IJNSA_10UnderscoreES11_S11_EEEEENS7_6detail26Sm90ImplicitGemmTileTraitsINSA_20SM90_TMA_LOAD_IM2COLENSA_14ComposedLayoutINSA_7SwizzleILi2ELi4ELi3EEENSA_18smem_ptr_flag_bitsILi16EEENSW_INSB_IJNSB_IJNSC_ILi8EEES1C_EEENSB_IJSJ_SE_EEENSB_IJSE_NSC_ILi28EEEEEEEEENSB_IJNSB_IJSJ_NSC_ILi256EEEEEENSB_IJSE_SY_EEENSB_IJSY_NSC_ILi2048EEEEEEEEEEEEEvEENS15_INSA_23SM90_TMA_LOAD_MULTICASTES1P_vEEEENS_8epilogue10collective6detail29Sm90TmaWarpSpecializedAdapterINS1V_15DefaultEpilogueISM_NSB_IJNSB_IJlllEEESE_SY_EEES20_NS1U_6thread17LinearCombinationISM_Li1EffLNS21_9ScaleType4KindE0ELNS_15FloatRoundStyleE2ESM_EENS_4gemm15EpilogueDefaultEEEEEvvEEEEvNT_6ParamsE)
        /*0014*/ 	.word	0x00000000


	//----- nvinfo : EIATTR_MIN_STACK_SIZE
	.align		4
.L_14:
        /*0018*/ 	.byte	0x04, 0x12
        /*001a*/ 	.short	(.L_16 - .L_15)
	.align		4
.L_15:
        /*001c*/ 	.word	index@(_ZN7cutlass13device_kernelINS_4conv6kernel13ConvUniversalINS1_16ConvProblemShapeILNS1_8OperatorE0ELi2EEENS1_10collective14CollectiveConvINS1_46MainloopSm90TmaGmmaWarpSpecializedImplicitGemmILS5_0ELi28ELi2EN4cute5tupleIJNSA_1CILi2EEENSC_ILi1EEESE_EEENS1_36KernelImplicitTmaWarpSpecializedSm90ELi1EEENSB_IJNSC_ILi64EEESI_NSB_IJNSC_ILi32EEEEEEEEENS_6half_tESM_NSA_8TiledMMAINSA_8MMA_AtomIJNSA_4SM904GMMA25MMA_64x64x16_F32F16F16_SSILNSQ_5MajorE0ELSS_0ELNSQ_7ScaleInE1ELST_1EEEEEENSA_6LayoutINSB_IJSE_SE_SE_EEENSB_IJNSC_ILi0EEESY_SY_EEEEENSB_IJNSA_10UnderscoreES11_S11_EEEEENS7_6detail26Sm90ImplicitGemmTileTraitsINSA_20SM90_TMA_LOAD_IM2COLENSA_14ComposedLayoutINSA_7SwizzleILi2ELi4ELi3EEENSA_18smem_ptr_flag_bitsILi16EEENSW_INSB_IJNSB_IJNSC_ILi8EEES1C_EEENSB_IJSJ_SE_EEENSB_IJSE_NSC_ILi28EEEEEEEEENSB_IJNSB_IJSJ_NSC_ILi256EEEEEENSB_IJSE_SY_EEENSB_IJSY_NSC_ILi2048EEEEEEEEEEEEEvEENS15_INSA_23SM90_TMA_LOAD_MULTICASTES1P_vEEEENS_8epilogue10collective6detail29Sm90TmaWarpSpecializedAdapterINS1V_15DefaultEpilogueISM_NSB_IJNSB_IJlllEEESE_SY_EEES20_NS1U_6thread17LinearCombinationISM_Li1EffLNS21_9ScaleType4KindE0ELNS_15FloatRoundStyleE2ESM_EENS_4gemm15EpilogueDefaultEEEEEvvEEEEvNT_6ParamsE)
        /*0020*/ 	.word	0x00000000
.L_16:


//--------------------- .nv.compat                --------------------------
	.section	.nv.compat,"",@"SHT_CUDA_COMPAT_INFO"
	.align	4
        /*0000*/ 	.byte	0x02, 0x09, 0x01, 0x00, 0x02, 0x02, 0x04, 0x00, 0x02, 0x05, 0x05, 0x00, 0x03, 0x07, 0x01, 0x01
        /*0010*/ 	.byte	0x02, 0x03, 0x01, 0x00, 0x02, 0x06, 0x01, 0x00, 0x04, 0x0b, 0x08, 0x00, 0x00, 0x00, 0x00, 0x00
        /*0020*/ 	.byte	0x00, 0x00, 0x00, 0x00


//--------------------- .nv.info._ZN7cutlass13device_kernelINS_4conv6kernel13ConvUniversalINS1_16ConvProblemShapeILNS1_8OperatorE0ELi2EEENS1_10collective14CollectiveConvINS1_46MainloopSm90TmaGmmaWarpSpecializedImplicitGemmILS5_0ELi28ELi2EN4cute5tupleIJNSA_1CILi2EEENSC_ILi1EEESE_EEENS1_36KernelImplicitTmaWarpSpecializedSm90ELi1EEENSB_IJNSC_ILi64EEESI_NSB_IJNSC_ILi32EEEEEEEEENS_6half_tESM_NSA_8TiledMMAINSA_8MMA_AtomIJNSA_4SM904GMMA25MMA_64x64x16_F32F16F16_SSILNSQ_5MajorE0ELSS_0ELNSQ_7ScaleInE1ELST_1EEEEEENSA_6LayoutINSB_IJSE_SE_SE_EEENSB_IJNSC_ILi0EEESY_SY_EEEEENSB_IJNSA_10UnderscoreES11_S11_EEEEENS7_6detail26Sm90ImplicitGemmTileTraitsINSA_20SM90_TMA_LOAD_IM2COLENSA_14ComposedLayoutINSA_7SwizzleILi2ELi4ELi3EEENSA_18smem_ptr_flag_bitsILi16EEENSW_INSB_IJNSB_IJNSC_ILi8EEES1C_EEENSB_IJSJ_SE_EEENSB_IJSE_NSC_ILi28EEEEEEEEENSB_IJNSB_IJSJ_NSC_ILi256EEEEEENSB_IJSE_SY_EEENSB_IJSY_NSC_ILi2048EEEEEEEEEEEEEvEENS15_INSA_23SM90_TMA_LOAD_MULTICASTES1P_vEEEENS_8epilogue10collective6detail29Sm90TmaWarpSpecializedAdapterINS1V_15DefaultEpilogueISM_NSB_IJNSB_IJlllEEESE_SY_EEES20_NS1U_6thread17LinearCombinationISM_Li1EffLNS21_9ScaleType4KindE0ELNS_15FloatRoundStyleE2ESM_EENS_4gemm15EpilogueDefaultEEEEEvvEEEEvNT_6ParamsE --------------------------
	.section	.nv.info._ZN7cutlass13device_kernelINS_4conv6kernel13ConvUniversalINS1_16ConvProblemShapeILNS1_8OperatorE0ELi2EEENS1_10collective14CollectiveConvINS1_46MainloopSm90TmaGmmaWarpSpecializedImplicitGemmILS5_0ELi28ELi2EN4cute5tupleIJNSA_1CILi2EEENSC_ILi1EEESE_EEENS1_36KernelImplicitTmaWarpSpecializedSm90ELi1EEENSB_IJNSC_ILi64EEESI_NSB_IJNSC_ILi32EEEEEEEEENS_6half_tESM_NSA_8TiledMMAINSA_8MMA_AtomIJNSA_4SM904GMMA25MMA_64x64x16_F32F16F16_SSILNSQ_5MajorE0ELSS_0ELNSQ_7ScaleInE1ELST_1EEEEEENSA_6LayoutINSB_IJSE_SE_SE_EEENSB_IJNSC_ILi0EEESY_SY_EEEEENSB_IJNSA_10UnderscoreES11_S11_EEEEENS7_6detail26Sm90ImplicitGemmTileTraitsINSA_20SM90_TMA_LOAD_IM2COLENSA_14ComposedLayoutINSA_7SwizzleILi2ELi4ELi3EEENSA_18smem_ptr_flag_bitsILi16EEENSW_INSB_IJNSB_IJNSC_ILi8EEES1C_EEENSB_IJSJ_SE_EEENSB_IJSE_NSC_ILi28EEEEEEEEENSB_IJNSB_IJSJ_NSC_ILi256EEEEEENSB_IJSE_SY_EEENSB_IJSY_NSC_ILi2048EEEEEEEEEEEEEvEENS15_INSA_23SM90_TMA_LOAD_MULTICASTES1P_vEEEENS_8epilogue10collective6detail29Sm90TmaWarpSpecializedAdapterINS1V_15DefaultEpilogueISM_NSB_IJNSB_IJlllEEESE_SY_EEES20_NS1U_6thread17LinearCombinationISM_Li1EffLNS21_9ScaleType4KindE0ELNS_15FloatRoundStyleE2ESM_EENS_4gemm15EpilogueDefaultEEEEEvvEEEEvNT_6ParamsE,"",@"SHT_CUDA_INFO"
	.sectionflags	@""
	.align	4


	//----- nvinfo : EIATTR_CUDA_API_VERSION
	.align		4
        /*0000*/ 	.byte	0x04, 0x37
        /*0002*/ 	.short	(.L_18 - .L_17)
.L_17:
        /*0004*/ 	.word	0x00000082


	//----- nvinfo : EIATTR_KPARAM_INFO
	.align		4
.L_18:
        /*0008*/ 	.byte	0x04, 0x17
        /*000a*/ 	.short	(.L_20 - .L_19)
.L_19:
        /*000c*/ 	.word	0x00000000
        /*0010*/ 	.short	0x0000
        /*0012*/ 	.short	0x0070
        /*0014*/ 	.byte	0x00, 0xf0, 0x01, 0x0e


	//----- nvinfo : EIATTR_SPARSE_MMA_MASK
	.align		4
.L_20:
        /*0018*/ 	.byte	0x03, 0x50
        /*001a*/ 	.short	0x0000


	//----- nvinfo : EIATTR_MAXREG_COUNT
	.align		4
        /*001c*/ 	.byte	0x03, 0x1b
        /*001e*/ 	.short	0x00ff


	//----- nvinfo : EIATTR_NUM_BARRIERS
	.align		4
        /*0020*/ 	.byte	0x02, 0x4c
        /*0022*/ 	.byte	0x01
	.zero		1


	//----- nvinfo : EIATTR_MERCURY_ISA_VERSION
	.align		4
        /*0024*/ 	.byte	0x03, 0x5f
        /*0026*/ 	.short	0x0101


	//----- nvinfo : EIATTR_COOP_GROUP_MASK_REGIDS
	.align		4
        /*0028*/ 	.byte	0x04, 0x29
        /*002a*/ 	.short	(.L_22 - .L_21)


	//   ....[0]....
.L_21:
        /*002c*/ 	.word	0xffffffff


	//   ....[1]....
        /*0030*/ 	.word	0xffffffff


	//   ....[2]....
        /*0034*/ 	.word	0xffffffff


	//   ....[3]....
        /*0038*/ 	.word	0xffffffff


	//----- nvinfo : EIATTR_COOP_GROUP_INSTR_OFFSETS
	.align		4
.L_22:
        /*003c*/ 	.byte	0x04, 0x28
        /*003e*/ 	.short	(.L_24 - .L_23)


	//   ....[0]....
.L_23:
        /*0040*/ 	.word	0x00000070


	//   ....[1]....
        /*0044*/ 	.word	0x00000080


	//   ....[2]....
        /*0048*/ 	.word	0x00000140


	//   ....[3]....
        /*004c*/ 	.word	0x000009d0


	//----- nvinfo : EIATTR_MBARRIER_INSTR_OFFSETS
	.align		4
.L_24:
        /*0050*/ 	.byte	0x04, 0x39
        /*0052*/ 	.short	(.L_26 - .L_25)


	//   ....[0]....
.L_25:
        /*0054*/ 	.word	0x00000310
        /*0058*/ 	.word	0x000000ff
        /*005c*/ 	.word	0x00038000
        /*0060*/ 	.short	0x0100
        /*0062*/ 	.byte	0x08
	.zero		1


	//   ....[1]....
        /*0064*/ 	.word	0x00000320
        /*0068*/ 	.word	0x000000ff
        /*006c*/ 	.word	0x000380e0
        /*0070*/ 	.short	0x0100
        /*0072*/ 	.byte	0x08
	.zero		1


	//   ....[2]....
        /*0074*/ 	.word	0x00000330
        /*0078*/ 	.word	0x000000ff
        /*007c*/ 	.word	0x00038008
        /*0080*/ 	.short	0x0100
        /*0082*/ 	.byte	0x08
	.zero		1


	//   ....[3]....
        /*0084*/ 	.word	0x00000340
        /*0088*/ 	.word	0x000000ff
        /*008c*/ 	.word	0x000380e8
        /*0090*/ 	.short	0x0100
        /*0092*/ 	.byte	0x08
	.zero		1


	//   ....[4]....
        /*0094*/ 	.word	0x00000350
        /*0098*/ 	.word	0x000000ff
        /*009c*/ 	.word	0x00038010
        /*00a0*/ 	.short	0x0100
        /*00a2*/ 	.byte	0x08
	.zero		1


	//   ....[5]....
        /*00a4*/ 	.word	0x00000360
        /*00a8*/ 	.word	0x000000ff
        /*00ac*/ 	.word	0x000380f0
        /*00b0*/ 	.short	0x0100
        /*00b2*/ 	.byte	0x08
	.zero		1


	//   ....[6]....
        /*00b4*/ 	.word	0x00000370
        /*00b8*/ 	.word	0x000000ff
        /*00bc*/ 	.word	0x00038018
        /*00c0*/ 	.short	0x0100
        /*00c2*/ 	.byte	0x08
	.zero		1


	//   ....[7]....
        /*00c4*/ 	.word	0x00000380
        /*00c8*/ 	.word	0x000000ff
        /*00cc*/ 	.word	0x000380f8
        /*00d0*/ 	.short	0x0100
        /*00d2*/ 	.byte	0x08
	.zero		1


	//   ....[8]....
        /*00d4*/ 	.word	0x00000390
        /*00d8*/ 	.word	0x000000ff
        /*00dc*/ 	.word	0x00038020
        /*00e0*/ 	.short	0x0100
        /*00e2*/ 	.byte	0x08
	.zero		1


	//   ....[9]....
        /*00e4*/ 	.word	0x000003a0
        /*00e8*/ 	.word	0x000000ff
        /*00ec*/ 	.word	0x00038100
        /*00f0*/ 	.short	0x0100
        /*00f2*/ 	.byte	0x08
	.zero		1


	//   ....[10]....
        /*00f4*/ 	.word	0x000003b0
        /*00f8*/ 	.word	0x000000ff
        /*00fc*/ 	.word	0x00038028
        /*0100*/ 	.short	0x0100
        /*0102*/ 	.byte	0x08
	.zero		1


	//   ....[11]....
        /*0104*/ 	.word	0x000003c0
        /*0108*/ 	.word	0x000000ff
        /*010c*/ 	.word	0x00038108
        /*0110*/ 	.short	0x0100
        /*0112*/ 	.byte	0x08
	.zero		1


	//   ....[12]....
        /*0114*/ 	.word	0x000003d0
        /*0118*/ 	.word	0x000000ff
        /*011c*/ 	.word	0x00038030
        /*0120*/ 	.short	0x0100
        /*0122*/ 	.byte	0x08
	.zero		1


	//   ....[13]....
        /*0124*/ 	.word	0x000003e0
        /*0128*/ 	.word	0x000000ff
        /*012c*/ 	.word	0x00038110
        /*0130*/ 	.short	0x0100
        /*0132*/ 	.byte	0x08
	.zero		1


	//   ....[14]....
        /*0134*/ 	.word	0x000003f0
        /*0138*/ 	.word	0x000000ff
        /*013c*/ 	.word	0x00038038
        /*0140*/ 	.short	0x0100
        /*0142*/ 	.byte	0x08
	.zero		1


	//   ....[15]....
        /*0144*/ 	.word	0x00000400
        /*0148*/ 	.word	0x000000ff
        /*014c*/ 	.word	0x00038118
        /*0150*/ 	.short	0x0100
        /*0152*/ 	.byte	0x08
	.zero		1


	//   ....[16]....
        /*0154*/ 	.word	0x00000410
        /*0158*/ 	.word	0x000000ff
        /*015c*/ 	.word	0x00038040
        /*0160*/ 	.short	0x0100
        /*0162*/ 	.byte	0x08
	.zero		1


	//   ....[17]....
        /*0164*/ 	.word	0x00000420
        /*0168*/ 	.word	0x000000ff
        /*016c*/ 	.word	0x00038120
        /*0170*/ 	.short	0x0100
        /*0172*/ 	.byte	0x08
	.zero		1


	//   ....[18]....
        /*0174*/ 	.word	0x00000430
        /*0178*/ 	.word	0x000000ff
        /*017c*/ 	.word	0x00038048
        /*0180*/ 	.short	0x0100
        /*0182*/ 	.byte	0x08
	.zero		1


	//   ....[19]....
        /*0184*/ 	.word	0x00000440
        /*0188*/ 	.word	0x000000ff
        /*018c*/ 	.word	0x00038128
        /*0190*/ 	.short	0x0100
        /*0192*/ 	.byte	0x08
	.zero		1


	//   ....[20]....
        /*0194*/ 	.word	0x00000450
        /*0198*/ 	.word	0x000000ff
        /*019c*/ 	.word	0x00038050
        /*01a0*/ 	.short	0x0100
        /*01a2*/ 	.byte	0x08
	.zero		1


	//   ....[21]....
        /*01a4*/ 	.word	0x00000460
        /*01a8*/ 	.word	0x000000ff
        /*01ac*/ 	.word	0x00038130
        /*01b0*/ 	.short	0x0100
        /*01b2*/ 	.byte	0x08
	.zero		1


	//   ....[22]....
        /*01b4*/ 	.word	0x00000470
        /*01b8*/ 	.word	0x000000ff
        /*01bc*/ 	.word	0x00038058
        /*01c0*/ 	.short	0x0100
        /*01c2*/ 	.byte	0x08
	.zero		1


	//   ....[23]....
        /*01c4*/ 	.word	0x00000480
        /*01c8*/ 	.word	0x000000ff
        /*01cc*/ 	.word	0x00038138
        /*01d0*/ 	.short	0x0100
        /*01d2*/ 	.byte	0x08
	.zero		1


	//   ....[24]....
        /*01d4*/ 	.word	0x00000490
        /*01d8*/ 	.word	0x000000ff
        /*01dc*/ 	.word	0x00038060
        /*01e0*/ 	.short	0x0100
        /*01e2*/ 	.byte	0x08
	.zero		1


	//   ....[25]....
        /*01e4*/ 	.word	0x000004a0
        /*01e8*/ 	.word	0x000000ff
        /*01ec*/ 	.word	0x00038140
        /*01f0*/ 	.short	0x0100
        /*01f2*/ 	.byte	0x08
	.zero		1


	//   ....[26]....
        /*01f4*/ 	.word	0x000004b0
        /*01f8*/ 	.word	0x000000ff
        /*01fc*/ 	.word	0x00038068
        /*0200*/ 	.short	0x0100
        /*0202*/ 	.byte	0x08
	.zero		1


	//   ....[27]....
        /*0204*/ 	.word	0x000004c0
        /*0208*/ 	.word	0x000000ff
        /*020c*/ 	.word	0x00038148
        /*0210*/ 	.short	0x0100
        /*0212*/ 	.byte	0x08
	.zero		1


	//   ....[28]....
        /*0214*/ 	.word	0x000004d0
        /*0218*/ 	.word	0x000000ff
        /*021c*/ 	.word	0x00038070
        /*0220*/ 	.short	0x0100
        /*0222*/ 	.byte	0x08
	.zero		1


	//   ....[29]....
        /*0224*/ 	.word	0x000004e0
        /*0228*/ 	.word	0x000000ff
        /*022c*/ 	.word	0x00038150
        /*0230*/ 	.short	0x0100
        /*0232*/ 	.byte	0x08
	.zero		1


	//   ....[30]....
        /*0234*/ 	.word	0x000004f0
        /*0238*/ 	.word	0x000000ff
        /*023c*/ 	.word	0x00038078
        /*0240*/ 	.short	0x0100
        /*0242*/ 	.byte	0x08
	.zero		1


	//   ....[31]....
        /*0244*/ 	.word	0x00000500
        /*0248*/ 	.word	0x000000ff
        /*024c*/ 	.word	0x00038158
        /*0250*/ 	.short	0x0100
        /*0252*/ 	.byte	0x08
	.zero		1


	//   ....[32]....
        /*0254*/ 	.word	0x00000510
        /*0258*/ 	.word	0x000000ff
        /*025c*/ 	.word	0x00038080
        /*0260*/ 	.short	0x0100
        /*0262*/ 	.byte	0x08
	.zero		1


	//   ....[33]....
        /*0264*/ 	.word	0x00000520
        /*0268*/ 	.word	0x000000ff
        /*026c*/ 	.word	0x00038160
        /*0270*/ 	.short	0x0100
        /*0272*/ 	.byte	0x08
	.zero		1


	//   ....[34]....
        /*0274*/ 	.word	0x00000530
        /*0278*/ 	.word	0x000000ff
        /*027c*/ 	.word	0x00038088
        /*0280*/ 	.short	0x0100
        /*0282*/ 	.byte	0x08
	.zero		1


	//   ....[35]....
        /*0284*/ 	.word	0x00000540
        /*0288*/ 	.word	0x000000ff
        /*028c*/ 	.word	0x00038168
        /*0290*/ 	.short	0x0100
        /*0292*/ 	.byte	0x08
	.zero		1


	//   ....[36]....
        /*0294*/ 	.word	0x00000550
        /*0298*/ 	.word	0x000000ff
        /*029c*/ 	.word	0x00038090
        /*02a0*/ 	.short	0x0100
        /*02a2*/ 	.byte	0x08
	.zero		1


	//   ....[37]....
        /*02a4*/ 	.word	0x00000560
        /*02a8*/ 	.word	0x000000ff
        /*02ac*/ 	.word	0x00038170
        /*02b0*/ 	.short	0x0100
        /*02b2*/ 	.byte	0x08
	.zero		1


	//   ....[38]....
        /*02b4*/ 	.word	0x00000570
        /*02b8*/ 	.word	0x000000ff
        /*02bc*/ 	.word	0x00038098
        /*02c0*/ 	.short	0x0100
        /*02c2*/ 	.byte	0x08
	.zero		1


	//   ....[39]....
        /*02c4*/ 	.word	0x00000580
        /*02c8*/ 	.word	0x000000ff
        /*02cc*/ 	.word	0x00038178
        /*02d0*/ 	.short	0x0100
        /*02d2*/ 	.byte	0x08
	.zero		1


	//   ....[40]....
        /*02d4*/ 	.word	0x00000590
        /*02d8*/ 	.word	0x000000ff
        /*02dc*/ 	.word	0x000380a0
        /*02e0*/ 	.short	0x0100
        /*02e2*/ 	.byte	0x08
	.zero		1


	//   ....[41]....
        /*02e4*/ 	.word	0x000005a0
        /*02e8*/ 	.word	0x000000ff
        /*02ec*/ 	.word	0x00038180
        /*02f0*/ 	.short	0x0100
        /*02f2*/ 	.byte	0x08
	.zero		1


	//   ....[42]....
        /*02f4*/ 	.word	0x000005b0
        /*02f8*/ 	.word	0x000000ff
        /*02fc*/ 	.word	0x000380a8
        /*0300*/ 	.short	0x0100
        /*0302*/ 	.byte	0x08
	.zero		1


	//   ....[43]....
        /*0304*/ 	.word	0x000005c0
        /*0308*/ 	.word	0x000000ff
        /*030c*/ 	.word	0x00038188
        /*0310*/ 	.short	0x0100
        /*0312*/ 	.byte	0x08
	.zero		1


	//   ....[44]....
        /*0314*/ 	.word	0x000005d0
        /*0318*/ 	.word	0x000000ff
        /*031c*/ 	.word	0x000380b0
        /*0320*/ 	.short	0x0100
        /*0322*/ 	.byte	0x08
	.zero		1


	//   ....[45]....
        /*0324*/ 	.word	0x000005e0
        /*0328*/ 	.word	0x000000ff
        /*032c*/ 	.word	0x00038190
        /*0330*/ 	.short	0x0100
        /*0332*/ 	.byte	0x08
	.zero		1


	//   ....[46]....
        /*0334*/ 	.word	0x000005f0
        /*0338*/ 	.word	0x000000ff
        /*033c*/ 	.word	0x000380b8
        /*0340*/ 	.short	0x0100
        /*0342*/ 	.byte	0x08
	.zero		1


	//   ....[47]....
        /*0344*/ 	.word	0x00000600
        /*0348*/ 	.word	0x000000ff
        /*034c*/ 	.word	0x00038198
        /*0350*/ 	.short	0x0100
        /*0352*/ 	.byte	0x08
	.zero		1


	//   ....[48]....
        /*0354*/ 	.word	0x00000610
        /*0358*/ 	.word	0x000000ff
        /*035c*/ 	.word	0x000380c0
        /*0360*/ 	.short	0x0100
        /*0362*/ 	.byte	0x08
	.zero		1


	//   ....[49]....
        /*0364*/ 	.word	0x00000620
        /*0368*/ 	.word	0x000000ff
        /*036c*/ 	.word	0x000381a0
        /*0370*/ 	.short	0x0100
        /*0372*/ 	.byte	0x08
	.zero		1


	//   ....[50]....
        /*0374*/ 	.word	0x00000630
        /*0378*/ 	.word	0x000000ff
        /*037c*/ 	.word	0x000380c8
        /*0380*/ 	.short	0x0100
        /*0382*/ 	.byte	0x08
	.zero		1


	//   ....[51]....
        /*0384*/ 	.word	0x00000640
        /*0388*/ 	.word	0x000000ff
        /*038c*/ 	.word	0x000381a8
        /*0390*/ 	.short	0x0100
        /*0392*/ 	.byte	0x08
	.zero		1


	//   ....[52]....
        /*0394*/ 	.word	0x00000650
        /*0398*/ 	.word	0x000000ff
        /*039c*/ 	.word	0x000380d0
        /*03a0*/ 	.short	0x0100
        /*03a2*/ 	.byte	0x08
	.zero		1


	//   ....[53]....
        /*03a4*/ 	.word	0x00000660
        /*03a8*/ 	.word	0x000000ff
        /*03ac*/ 	.word	0x000381b0
        /*03b0*/ 	.short	0x0100
        /*03b2*/ 	.byte	0x08
	.zero		1


	//   ....[54]....
        /*03b4*/ 	.word	0x00000670
        /*03b8*/ 	.word	0x000000ff
        /*03bc*/ 	.word	0x000380d8
        /*03c0*/ 	.short	0x0100
        /*03c2*/ 	.byte	0x08
	.zero		1


	//   ....[55]....
        /*03c4*/ 	.word	0x00000680
        /*03c8*/ 	.word	0x000000ff
        /*03cc*/ 	.word	0x000381b8
        /*03d0*/ 	.short	0x0100
        /*03d2*/ 	.byte	0x08
	.zero		1


	//   ....[56]....
        /*03d4*/ 	.word	0x00000f20
        /*03d8*/ 	.word	0x00000009
        /*03dc*/ 	.word	0x00038000
        /*03e0*/ 	.short	0x010a
        /*03e2*/ 	.byte	0x3f
	.zero		1


	//   ....[57]....
        /*03e4*/ 	.word	0x00001240
        /*03e8*/ 	.word	0x0000000a
        /*03ec*/ 	.word	0x00038000
        /*03f0*/ 	.short	0x010a
        /*03f2*/ 	.byte	0x3f
	.zero		1


	//   ....[58]....
        /*03f4*/ 	.word	0x000013a0
        /*03f8*/ 	.word	0x0000000a
        /*03fc*/ 	.word	0x00000000
        /*0400*/ 	.short	0x0101
        /*0402*/ 	.byte	0x3f
	.zero		1


	//   ....[59]....
        /*0404*/ 	.word	0x000015e0
        /*0408*/ 	.word	0x00000004
        /*040c*/ 	.word	0x00000000
        /*0410*/ 	.short	0x0101
        /*0412*/ 	.byte	0x3f
	.zero		1


	//   ....[60]....
        /*0414*/ 	.word	0x00003de0
        /*0418*/ 	.word	0x00000015
        /*041c*/ 	.word	0x000380e0
        /*0420*/ 	.short	0x010a
        /*0422*/ 	.byte	0x3f
	.zero		1


	//   ....[61]....
        /*0424*/ 	.word	0x000044b0
        /*0428*/ 	.word	0x00000002
        /*042c*/ 	.word	0x00000000
        /*0430*/ 	.short	0x010a
        /*0432*/ 	.byte	0x3f
	.zero		1


	//   ....[62]....
        /*0434*/ 	.word	0x00004560
        /*0438*/ 	.word	0x00000002
        /*043c*/ 	.word	0x00000000
        /*0440*/ 	.short	0x010a
        /*0442*/ 	.byte	0x3f
	.zero		1


	//   ....[63]....
        /*0444*/ 	.word	0x00004610
        /*0448*/ 	.word	0x00000002
        /*044c*/ 	.word	0x00000000
        /*0450*/ 	.short	0x010a
        /*0452*/ 	.byte	0x3f
	.zero		1


	//   ....[64]....
        /*0454*/ 	.word	0x000046c0
        /*0458*/ 	.word	0x00000002
        /*045c*/ 	.word	0x00000000
        /*0460*/ 	.short	0x010a
        /*0462*/ 	.byte	0x3f
	.zero		1


	//   ....[65]....
        /*0464*/ 	.word	0x00004770
        /*0468*/ 	.word	0x00000002
        /*046c*/ 	.word	0x00000000
        /*0470*/ 	.short	0x010a
        /*0472*/ 	.byte	0x3f
	.zero		1


	//   ....[66]....
        /*0474*/ 	.word	0x00004820
        /*0478*/ 	.word	0x00000002
        /*047c*/ 	.word	0x00000000
        /*0480*/ 	.short	0x010a
        /*0482*/ 	.byte	0x3f
	.zero		1


	//   ....[67]....
        /*0484*/ 	.word	0x000048d0
        /*0488*/ 	.word	0x00000002
        /*048c*/ 	.word	0x00000000
        /*0490*/ 	.short	0x010a
        /*0492*/ 	.byte	0x3f
	.zero		1


	//   ....[68]....
        /*0494*/ 	.word	0x00004980
        /*0498*/ 	.word	0x00000002
        /*049c*/ 	.word	0x00000000
        /*04a0*/ 	.short	0x010a
        /*04a2*/ 	.byte	0x3f
	.zero		1


	//   ....[69]....
        /*04a4*/ 	.word	0x00004a30
        /*04a8*/ 	.word	0x00000002
        /*04ac*/ 	.word	0x00000000
        /*04b0*/ 	.short	0x010a
        /*04b2*/ 	.byte	0x3f
	.zero		1


	//   ....[70]....
        /*04b4*/ 	.word	0x00004ae0
        /*04b8*/ 	.word	0x00000002
        /*04bc*/ 	.word	0x00000000
        /*04c0*/ 	.short	0x010a
        /*04c2*/ 	.byte	0x3f
	.zero		1


	//   ....[71]....
        /*04c4*/ 	.word	0x00004b90
        /*04c8*/ 	.word	0x00000002
        /*04cc*/ 	.word	0x00000000
        /*04d0*/ 	.short	0x010a
        /*04d2*/ 	.byte	0x3f
	.zero		1


	//   ....[72]....
        /*04d4*/ 	.word	0x00004c40
        /*04d8*/ 	.word	0x00000002
        /*04dc*/ 	.word	0x00000000
        /*04e0*/ 	.short	0x010a
        /*04e2*/ 	.byte	0x3f
	.zero		1


	//   ....[73]....
        /*04e4*/ 	.word	0x00004cf0
        /*04e8*/ 	.word	0x00000002
        /*04ec*/ 	.word	0x00000000
        /*04f0*/ 	.short	0x010a
        /*04f2*/ 	.byte	0x3f
	.zero		1


	//   ....[74]....
        /*04f4*/ 	.word	0x00004da0
        /*04f8*/ 	.word	0x00000002
        /*04fc*/ 	.word	0x00000000
        /*0500*/ 	.short	0x010a
        /*0502*/ 	.byte	0x3f
	.zero		1


	//   ....[75]....
        /*0504*/ 	.word	0x00004e50
        /*0508*/ 	.word	0x00000002
        /*050c*/ 	.word	0x00000000
        /*0510*/ 	.short	0x010a
        /*0512*/ 	.byte	0x3f
	.zero		1


	//   ....[76]....
        /*0514*/ 	.word	0x00004f00
        /*0518*/ 	.word	0x00000002
        /*051c*/ 	.word	0x00000000
        /*0520*/ 	.short	0x010a
        /*0522*/ 	.byte	0x3f
	.zero		1


	//   ....[77]....
        /*0524*/ 	.word	0x00004fb0
        /*0528*/ 	.word	0x00000002
        /*052c*/ 	.word	0x00000000
        /*0530*/ 	.short	0x010a
        /*0532*/ 	.byte	0x3f
	.zero		1


	//   ....[78]....
        /*0534*/ 	.word	0x00005060
        /*0538*/ 	.word	0x00000002
        /*053c*/ 	.word	0x00000000
        /*0540*/ 	.short	0x010a
        /*0542*/ 	.byte	0x3f
	.zero		1


	//   ....[79]....
        /*0544*/ 	.word	0x00005110
        /*0548*/ 	.word	0x00000002
        /*054c*/ 	.word	0x00000000
        /*0550*/ 	.short	0x010a
        /*0552*/ 	.byte	0x3f
	.zero		1


	//   ....[80]....
        /*0554*/ 	.word	0x000051c0
        /*0558*/ 	.word	0x00000002
        /*055c*/ 	.word	0x00000000
        /*0560*/ 	.short	0x010a
        /*0562*/ 	.byte	0x3f
	.zero		1


	//   ....[81]....
        /*0564*/ 	.word	0x00005270
        /*0568*/ 	.word	0x00000002
        /*056c*/ 	.word	0x00000000
        /*0570*/ 	.short	0x010a
        /*0572*/ 	.byte	0x3f
	.zero		1


	//   ....[82]....
        /*0574*/ 	.word	0x00005320
        /*0578*/ 	.word	0x00000002
        /*057c*/ 	.word	0x00000000
        /*0580*/ 	.short	0x010a
        /*0582*/ 	.byte	0x3f
	.zero		1


	//   ....[83]....
        /*0584*/ 	.word	0x000053d0
        /*0588*/ 	.word	0x00000002
        /*058c*/ 	.word	0x00000000
        /*0590*/ 	.short	0x010a
        /*0592*/ 	.byte	0x3f
	.zero		1


	//   ....[84]....
        /*0594*/ 	.word	0x00005480
        /*0598*/ 	.word	0x00000002
        /*059c*/ 	.word	0x00000000
        /*05a0*/ 	.short	0x010a
        /*05a2*/ 	.byte	0x3f
	.zero		1


	//   ....[85]....
        /*05a4*/ 	.word	0x00005530
        /*05a8*/ 	.word	0x00000002
        /*05ac*/ 	.word	0x00000000
        /*05b0*/ 	.short	0x010a
        /*05b2*/ 	.byte	0x3f
	.zero		1


	//   ....[86]....
        /*05b4*/ 	.word	0x000055e0
        /*05b8*/ 	.word	0x00000002
        /*05bc*/ 	.word	0x00000000
        /*05c0*/ 	.short	0x010a
        /*05c2*/ 	.byte	0x3f
	.zero		1


	//   ....[87]....
        /*05c4*/ 	.word	0x00005690
        /*05c8*/ 	.word	0x00000002
        /*05cc*/ 	.word	0x00000000
        /*05d0*/ 	.short	0x010a
        /*05d2*/ 	.byte	0x3f
	.zero		1


	//   ....[88]....
        /*05d4*/ 	.word	0x00005740
        /*05d8*/ 	.word	0x00000003
        /*05dc*/ 	.word	0x00000000
        /*05e0*/ 	.short	0x010a
        /*05e2*/ 	.byte	0x3f
	.zero		1


	//----- nvinfo : EIATTR_NUM_MBARRIERS
	.align		4
.L_26:
        /*05e4*/ 	.byte	0x03, 0x38
        /*05e6*/ 	.short	0x0038


	//----- nvinfo : EIATTR_EXIT_INSTR_OFFSETS
	.align		4
        /*05e8*/ 	.byte	0x04, 0x1c
        /*05ea*/ 	.short	(.L_28 - .L_27)


	//   ....[0]....
.L_27:
        /*05ec*/ 	.word	0x00000d50


	//   ....[1]....
        /*05f0*/ 	.word	0x00001740


	//   ....[2]....
        /*05f4*/ 	.word	0x00003120


	//   ....[3]....
        /*05f8*/ 	.word	0x00003150


	//   ....[4]....
        /*05fc*/ 	.word	0x00003ba0


	//   ....[5]....
        /*0600*/ 	.word	0x00003bd0


	//   ....[6]....
        /*0604*/ 	.word	0x00003bf0


	//   ....[7]....
        /*0608*/ 	.word	0x000043a0


	//   ....[8]....
        /*060c*/ 	.word	0x00005770


	//----- nvinfo : EIATTR_MAX_THREADS
	.align		4
.L_28:
        /*0610*/ 	.byte	0x04, 0x05
        /*0612*/ 	.short	(.L_30 - .L_29)
.L_29:
        /*0614*/ 	.word	0x00000100
        /*0618*/ 	.word	0x00000001
        /*061c*/ 	.word	0x00000001


	//----- nvinfo : EIATTR_CRS_STACK_SIZE
	.align		4
.L_30:
        /*0620*/ 	.byte	0x04, 0x1e
        /*0622*/ 	.short	(.L_32 - .L_31)
.L_31:
        /*0624*/ 	.word	0x00000000


	//----- nvinfo : EIATTR_CBANK_PARAM_SIZE
	.align		4
.L_32:
        /*0628*/ 	.byte	0x03, 0x19
        /*062a*/ 	.short	0x03f0


	//----- nvinfo : EIATTR_PARAM_CBANK
	.align		4
        /*062c*/ 	.byte	0x04, 0x0a
        /*062e*/ 	.short	(.L_34 - .L_33)
	.align		4
.L_33:
        /*0630*/ 	.word	index@(.nv.constant0._ZN7cutlass13device_kernelINS_4conv6kernel13ConvUniversalINS1_16ConvProblemShapeILNS1_8OperatorE0ELi2EEENS1_10collective14CollectiveConvINS1_46MainloopSm90TmaGmmaWarpSpecializedImplicitGemmILS5_0ELi28ELi2EN4cute5tupleIJNSA_1CILi2EEENSC_ILi1EEESE_EEENS1_36KernelImplicitTmaWarpSpecializedSm90ELi1EEENSB_IJNSC_ILi64EEESI_NSB_IJNSC_ILi32EEEEEEEEENS_6half_tESM_NSA_8TiledMMAINSA_8MMA_AtomIJNSA_4SM904GMMA25MMA_64x64x16_F32F16F16_SSILNSQ_5MajorE0ELSS_0ELNSQ_7ScaleInE1ELST_1EEEEEENSA_6LayoutINSB_IJSE_SE_SE_EEENSB_IJNSC_ILi0EEESY_SY_EEEEENSB_IJNSA_10UnderscoreES11_S11_EEEEENS7_6detail26Sm90ImplicitGemmTileTraitsINSA_20SM90_TMA_LOAD_IM2COLENSA_14ComposedLayoutINSA_7SwizzleILi2ELi4ELi3EEENSA_18smem_ptr_flag_bitsILi16EEENSW_INSB_IJNSB_IJNSC_ILi8EEES1C_EEENSB_IJSJ_SE_EEENSB_IJSE_NSC_ILi28EEEEEEEEENSB_IJNSB_IJSJ_NSC_ILi256EEEEEENSB_IJSE_SY_EEENSB_IJSY_NSC_ILi2048EEEEEEEEEEEEEvEENS15_INSA_23SM90_TMA_LOAD_MULTICASTES1P_vEEEENS_8epilogue10collective6detail29Sm90TmaWarpSpecializedAdapterINS1V_15DefaultEpilogueISM_NSB_IJNSB_IJlllEEESE_SY_EEES20_NS1U_6thread17LinearCombinationISM_Li1EffLNS21_9ScaleType4KindE0ELNS_15FloatRoundStyleE2ESM_EENS_4gemm15EpilogueDefaultEEEEEvvEEEEvNT_6ParamsE)
        /*0634*/ 	.short	0x0210
        /*0636*/ 	.short	0x03f0


	//----- nvinfo : EIATTR_SW_WAR
	.align		4
.L_34:
        /*0638*/ 	.byte	0x04, 0x36
        /*063a*/ 	.short	(.L_36 - .L_35)
.L_35:
        /*063c*/ 	.word	0x00000008
.L_36:


//--------------------- .nv.callgraph             --------------------------
	.section	.nv.callgraph,"",@"SHT_CUDA_CALLGRAPH"
	.align	4
	.sectionentsize	8
	.align		4
        /*0000*/ 	.word	0x00000000
	.align		4
        /*0004*/ 	.word	0xffffffff
	.align		4
        /*0008*/ 	.word	0x00000000
	.align		4
        /*000c*/ 	.word	0xfffffffe
	.align		4
        /*0010*/ 	.word	0x00000000
	.align		4
        /*0014*/ 	.word	0xfffffffd
	.align		4
        /*0018*/ 	.word	0x00000000
	.align		4
        /*001c*/ 	.word	0xfffffffc


//--------------------- .nv.constant4             --------------------------
	.section	.nv.constant4,"a",@progbits
	.align	8
	.align		8
.nv.constant4:
        /*0000*/ 	.dword	_ZN39_INTERNAL_b25fc013_4_k_cu_84796114_29494cuda3std3__45__cpo5beginE
	.align		8
        /*0008*/ 	.dword	_ZN39_INTERNAL_b25fc013_4_k_cu_84796114_29494cuda3std3__45__cpo3endE
	.align		8
        /*0010*/ 	.dword	_ZN39_INTERNAL_b25fc013_4_k_cu_84796114_29494cuda3std3__45__cpo6cbeginE
	.align		8
        /*0018*/ 	.dword	_ZN39_INTERNAL_b25fc013_4_k_cu_84796114_29494cuda3std3__45__cpo4cendE
	.align		8
        /*0020*/ 	.dword	_ZN39_INTERNAL_b25fc013_4_k_cu_84796114_29494cuda3std3__441_GLOBAL__N__b25fc013_4_k_cu_84796114_29496ignoreE
	.align		8
        /*0028*/ 	.dword	_ZN39_INTERNAL_b25fc013_4_k_cu_84796114_29494cuda3std3__419piecewise_constructE
	.align		8
        /*0030*/ 	.dword	_ZN39_INTERNAL_b25fc013_4_k_cu_84796114_29494cuda3std3__48in_placeE
	.align		8
        /*0038*/ 	.dword	_ZN39_INTERNAL_b25fc013_4_k_cu_84796114_29494cuda3std6ranges3__45__cpo4swapE
	.align		8
        /*0040*/ 	.dword	_ZN39_INTERNAL_b25fc013_4_k_cu_84796114_29494cuda3std6ranges3__45__cpo9iter_moveE
	.align		8
        /*0048*/ 	.dword	_ZN39_INTERNAL_b25fc013_4_k_cu_84796114_29494cute7productE
	.align		8
        /*0050*/ 	.dword	_ZN39_INTERNAL_b25fc013_4_k_cu_84796114_29494cute1_E


//--------------------- .text._ZN7cutlass13device_kernelINS_4conv6kernel13ConvUniversalINS1_16ConvProblemShapeILNS1_8OperatorE0ELi2EEENS1_10collective14CollectiveConvINS1_46MainloopSm90TmaGmmaWarpSpecializedImplicitGemmILS5_0ELi28ELi2EN4cute5tupleIJNSA_1CILi2EEENSC_ILi1EEESE_EEENS1_36KernelImplicitTmaWarpSpecializedSm90ELi1EEENSB_IJNSC_ILi64EEESI_NSB_IJNSC_ILi32EEEEEEEEENS_6half_tESM_NSA_8TiledMMAINSA_8MMA_AtomIJNSA_4SM904GMMA25MMA_64x64x16_F32F16F16_SSILNSQ_5MajorE0ELSS_0ELNSQ_7ScaleInE1ELST_1EEEEEENSA_6LayoutINSB_IJSE_SE_SE_EEENSB_IJNSC_ILi0EEESY_SY_EEEEENSB_IJNSA_10UnderscoreES11_S11_EEEEENS7_6detail26Sm90ImplicitGemmTileTraitsINSA_20SM90_TMA_LOAD_IM2COLENSA_14ComposedLayoutINSA_7SwizzleILi2ELi4ELi3EEENSA_18smem_ptr_flag_bitsILi16EEENSW_INSB_IJNSB_IJNSC_ILi8EEES1C_EEENSB_IJSJ_SE_EEENSB_IJSE_NSC_ILi28EEEEEEEEENSB_IJNSB_IJSJ_NSC_ILi256EEEEEENSB_IJSE_SY_EEENSB_IJSY_NSC_ILi2048EEEEEEEEEEEEEvEENS15_INSA_23SM90_TMA_LOAD_MULTICASTES1P_vEEEENS_8epilogue10collective6detail29Sm90TmaWarpSpecializedAdapterINS1V_15DefaultEpilogueISM_NSB_IJNSB_IJlllEEESE_SY_EEES20_NS1U_6thread17LinearCombinationISM_Li1EffLNS21_9ScaleType4KindE0ELNS_15FloatRoundStyleE2ESM_EENS_4gemm15EpilogueDefaultEEEEEvvEEEEvNT_6ParamsE --------------------------
	.section	.text._ZN7cutlass13device_kernelINS_4conv6kernel13ConvUniversalINS1_16ConvProblemShapeILNS1_8OperatorE0ELi2EEENS1_10collective14CollectiveConvINS1_46MainloopSm90TmaGmmaWarpSpecializedImplicitGemmILS5_0ELi28ELi2EN4cute5tupleIJNSA_1CILi2EEENSC_ILi1EEESE_EEENS1_36KernelImplicitTmaWarpSpecializedSm90ELi1EEENSB_IJNSC_ILi64EEESI_NSB_IJNSC_ILi32EEEEEEEEENS_6half_tESM_NSA_8TiledMMAINSA_8MMA_AtomIJNSA_4SM904GMMA25MMA_64x64x16_F32F16F16_SSILNSQ_5MajorE0ELSS_0ELNSQ_7ScaleInE1ELST_1EEEEEENSA_6LayoutINSB_IJSE_SE_SE_EEENSB_IJNSC_ILi0EEESY_SY_EEEEENSB_IJNSA_10UnderscoreES11_S11_EEEEENS7_6detail26Sm90ImplicitGemmTileTraitsINSA_20SM90_TMA_LOAD_IM2COLENSA_14ComposedLayoutINSA_7SwizzleILi2ELi4ELi3EEENSA_18smem_ptr_flag_bitsILi16EEENSW_INSB_IJNSB_IJNSC_ILi8EEES1C_EEENSB_IJSJ_SE_EEENSB_IJSE_NSC_ILi28EEEEEEEEENSB_IJNSB_IJSJ_NSC_ILi256EEEEEENSB_IJSE_SY_EEENSB_IJSY_NSC_ILi2048EEEEEEEEEEEEEvEENS15_INSA_23SM90_TMA_LOAD_MULTICASTES1P_vEEEENS_8epilogue10collective6detail29Sm90TmaWarpSpecializedAdapterINS1V_15DefaultEpilogueISM_NSB_IJNSB_IJlllEEESE_SY_EEES20_NS1U_6thread17LinearCombinationISM_Li1EffLNS21_9ScaleType4KindE0ELNS_15FloatRoundStyleE2ESM_EENS_4gemm15EpilogueDefaultEEEEEvvEEEEvNT_6ParamsE,"ax",@progbits
	.align	128
.text._ZN7cutlass13device_kernelINS_4conv6kernel13ConvUniversalINS1_16ConvProblemShapeILNS1_8OperatorE0ELi2EEENS1_10collective14CollectiveConvINS1_46MainloopSm90TmaGmmaWarpSpecializedImplicitGemmILS5_0ELi28ELi2EN4cute5tupleIJNSA_1CILi2EEENSC_ILi1EEESE_EEENS1_36KernelImplicitTmaWarpSpecializedSm90ELi1EEENSB_IJNSC_ILi64EEESI_NSB_IJNSC_ILi32EEEEEEEEENS_6half_tESM_NSA_8TiledMMAINSA_8MMA_AtomIJNSA_4SM904GMMA25MMA_64x64x16_F32F16F16_SSILNSQ_5MajorE0ELSS_0ELNSQ_7ScaleInE1ELST_1EEEEEENSA_6LayoutINSB_IJSE_SE_SE_EEENSB_IJNSC_ILi0EEESY_SY_EEEEENSB_IJNSA_10UnderscoreES11_S11_EEEEENS7_6detail26Sm90ImplicitGemmTileTraitsINSA_20SM90_TMA_LOAD_IM2COLENSA_14ComposedLayoutINSA_7SwizzleILi2ELi4ELi3EEENSA_18smem_ptr_flag_bitsILi16EEENSW_INSB_IJNSB_IJNSC_ILi8EEES1C_EEENSB_IJSJ_SE_EEENSB_IJSE_NSC_ILi28EEEEEEEEENSB_IJNSB_IJSJ_NSC_ILi256EEEEEENSB_IJSE_SY_EEENSB_IJSY_NSC_ILi2048EEEEEEEEEEEEEvEENS15_INSA_23SM90_TMA_LOAD_MULTICASTES1P_vEEEENS_8epilogue10collective6detail29Sm90TmaWarpSpecializedAdapterINS1V_15DefaultEpilogueISM_NSB_IJNSB_IJlllEEESE_SY_EEES20_NS1U_6thread17LinearCombinationISM_Li1EffLNS21_9ScaleType4KindE0ELNS_15FloatRoundStyleE2ESM_EENS_4gemm15EpilogueDefaultEEEEEvvEEEEvNT_6ParamsE:
        .type           _ZN7cutlass13device_kernelINS_4conv6kernel13ConvUniversalINS1_16ConvProblemShapeILNS1_8OperatorE0ELi2EEENS1_10collective14CollectiveConvINS1_46MainloopSm90TmaGmmaWarpSpecializedImplicitGemmILS5_0ELi28ELi2EN4cute5tupleIJNSA_1CILi2EEENSC_ILi1EEESE_EEENS1_36KernelImplicitTmaWarpSpecializedSm90ELi1EEENSB_IJNSC_ILi64EEESI_NSB_IJNSC_ILi32EEEEEEEEENS_6half_tESM_NSA_8TiledMMAINSA_8MMA_AtomIJNSA_4SM904GMMA25MMA_64x64x16_F32F16F16_SSILNSQ_5MajorE0ELSS_0ELNSQ_7ScaleInE1ELST_1EEEEEENSA_6LayoutINSB_IJSE_SE_SE_EEENSB_IJNSC_ILi0EEESY_SY_EEEEENSB_IJNSA_10UnderscoreES11_S11_EEEEENS7_6detail26Sm90ImplicitGemmTileTraitsINSA_20SM90_TMA_LOAD_IM2COLENSA_14ComposedLayoutINSA_7SwizzleILi2ELi4ELi3EEENSA_18smem_ptr_flag_bitsILi16EEENSW_INSB_IJNSB_IJNSC_ILi8EEES1C_EEENSB_IJSJ_SE_EEENSB_IJSE_NSC_ILi28EEEEEEEEENSB_IJNSB_IJSJ_NSC_ILi256EEEEEENSB_IJSE_SY_EEENSB_IJSY_NSC_ILi2048EEEEEEEEEEEEEvEENS15_INSA_23SM90_TMA_LOAD_MULTICASTES1P_vEEEENS_8epilogue10collective6detail29Sm90TmaWarpSpecializedAdapterINS1V_15DefaultEpilogueISM_NSB_IJNSB_IJlllEEESE_SY_EEES20_NS1U_6thread17LinearCombinationISM_Li1EffLNS21_9ScaleType4KindE0ELNS_15FloatRoundStyleE2ESM_EENS_4gemm15EpilogueDefaultEEEEEvvEEEEvNT_6ParamsE,@function
        .size           _ZN7cutlass13device_kernelINS_4conv6kernel13ConvUniversalINS1_16ConvProblemShapeILNS1_8OperatorE0ELi2EEENS1_10collective14CollectiveConvINS1_46MainloopSm90TmaGmmaWarpSpecializedImplicitGemmILS5_0ELi28ELi2EN4cute5tupleIJNSA_1CILi2EEENSC_ILi1EEESE_EEENS1_36KernelImplicitTmaWarpSpecializedSm90ELi1EEENSB_IJNSC_ILi64EEESI_NSB_IJNSC_ILi32EEEEEEEEENS_6half_tESM_NSA_8TiledMMAINSA_8MMA_AtomIJNSA_4SM904GMMA25MMA_64x64x16_F32F16F16_SSILNSQ_5MajorE0ELSS_0ELNSQ_7ScaleInE1ELST_1EEEEEENSA_6LayoutINSB_IJSE_SE_SE_EEENSB_IJNSC_ILi0EEESY_SY_EEEEENSB_IJNSA_10UnderscoreES11_S11_EEEEENS7_6detail26Sm90ImplicitGemmTileTraitsINSA_20SM90_TMA_LOAD_IM2COLENSA_14ComposedLayoutINSA_7SwizzleILi2ELi4ELi3EEENSA_18smem_ptr_flag_bitsILi16EEENSW_INSB_IJNSB_IJNSC_ILi8EEES1C_EEENSB_IJSJ_SE_EEENSB_IJSE_NSC_ILi28EEEEEEEEENSB_IJNSB_IJSJ_NSC_ILi256EEEEEENSB_IJSE_SY_EEENSB_IJSY_NSC_ILi2048EEEEEEEEEEEEEvEENS15_INSA_23SM90_TMA_LOAD_MULTICASTES1P_vEEEENS_8epilogue10collective6detail29Sm90TmaWarpSpecializedAdapterINS1V_15DefaultEpilogueISM_NSB_IJNSB_IJlllEEESE_SY_EEES20_NS1U_6thread17LinearCombinationISM_Li1EffLNS21_9ScaleType4KindE0ELNS_15FloatRoundStyleE2ESM_EENS_4gemm15EpilogueDefaultEEEEEvvEEEEvNT_6ParamsE,(.L_x_124 - _ZN7cutlass13device_kernelINS_4conv6kernel13ConvUniversalINS1_16ConvProblemShapeILNS1_8OperatorE0ELi2EEENS1_10collective14CollectiveConvINS1_46MainloopSm90TmaGmmaWarpSpecializedImplicitGemmILS5_0ELi28ELi2EN4cute5tupleIJNSA_1CILi2EEENSC_ILi1EEESE_EEENS1_36KernelImplicitTmaWarpSpecializedSm90ELi1EEENSB_IJNSC_ILi64EEESI_NSB_IJNSC_ILi32EEEEEEEEENS_6half_tESM_NSA_8TiledMMAINSA_8MMA_AtomIJNSA_4SM904GMMA25MMA_64x64x16_F32F16F16_SSILNSQ_5MajorE0ELSS_0ELNSQ_7ScaleInE1ELST_1EEEEEENSA_6LayoutINSB_IJSE_SE_SE_EEENSB_IJNSC_ILi0EEESY_SY_EEEEENSB_IJNSA_10UnderscoreES11_S11_EEEEENS7_6detail26Sm90ImplicitGemmTileTraitsINSA_20SM90_TMA_LOAD_IM2COLENSA_14ComposedLayoutINSA_7SwizzleILi2ELi4ELi3EEENSA_18smem_ptr_flag_bitsILi16EEENSW_INSB_IJNSB_IJNSC_ILi8EEES1C_EEENSB_IJSJ_SE_EEENSB_IJSE_NSC_ILi28EEEEEEEEENSB_IJNSB_IJSJ_NSC_ILi256EEEEEENSB_IJSE_SY_EEENSB_IJSY_NSC_ILi2048EEEEEEEEEEEEEvEENS15_INSA_23SM90_TMA_LOAD_MULTICASTES1P_vEEEENS_8epilogue10collective6detail29Sm90TmaWarpSpecializedAdapterINS1V_15DefaultEpilogueISM_NSB_IJNSB_IJlllEEESE_SY_EEES20_NS1U_6thread17LinearCombinationISM_Li1EffLNS21_9ScaleType4KindE0ELNS_15FloatRoundStyleE2ESM_EENS_4gemm15EpilogueDefaultEEEEEvvEEEEvNT_6ParamsE)
        .other          _ZN7cutlass13device_kernelINS_4conv6kernel13ConvUniversalINS1_16ConvProblemShapeILNS1_8OperatorE0ELi2EEENS1_10collective14CollectiveConvINS1_46MainloopSm90TmaGmmaWarpSpecializedImplicitGemmILS5_0ELi28ELi2EN4cute5tupleIJNSA_1CILi2EEENSC_ILi1EEESE_EEENS1_36KernelImplicitTmaWarpSpecializedSm90ELi1EEENSB_IJNSC_ILi64EEESI_NSB_IJNSC_ILi32EEEEEEEEENS_6half_tESM_NSA_8TiledMMAINSA_8MMA_AtomIJNSA_4SM904GMMA25MMA_64x64x16_F32F16F16_SSILNSQ_5MajorE0ELSS_0ELNSQ_7ScaleInE1ELST_1EEEEEENSA_6LayoutINSB_IJSE_SE_SE_EEENSB_IJNSC_ILi0EEESY_SY_EEEEENSB_IJNSA_10UnderscoreES11_S11_EEEEENS7_6detail26Sm90ImplicitGemmTileTraitsINSA_20SM90_TMA_LOAD_IM2COLENSA_14ComposedLayoutINSA_7SwizzleILi2ELi4ELi3EEENSA_18smem_ptr_flag_bitsILi16EEENSW_INSB_IJNSB_IJNSC_ILi8EEES1C_EEENSB_IJSJ_SE_EEENSB_IJSE_NSC_ILi28EEEEEEEEENSB_IJNSB_IJSJ_NSC_ILi256EEEEEENSB_IJSE_SY_EEENSB_IJSY_NSC_ILi2048EEEEEEEEEEEEEvEENS15_INSA_23SM90_TMA_LOAD_MULTICASTES1P_vEEEENS_8epilogue10collective6detail29Sm90TmaWarpSpecializedAdapterINS1V_15DefaultEpilogueISM_NSB_IJNSB_IJlllEEESE_SY_EEES20_NS1U_6thread17LinearCombinationISM_Li1EffLNS21_9ScaleType4KindE0ELNS_15FloatRoundStyleE2ESM_EENS_4gemm15EpilogueDefaultEEEEEvvEEEEvNT_6ParamsE,@"STO_CUDA_ENTRY STV_DEFAULT"
_ZN7cutlass13device_kernelINS_4conv6kernel13ConvUniversalINS1_16ConvProblemShapeILNS1_8OperatorE0ELi2EEENS1_10collective14CollectiveConvINS1_46MainloopSm90TmaGmmaWarpSpecializedImplicitGemmILS5_0ELi28ELi2EN4cute5tupleIJNSA_1CILi2EEENSC_ILi1EEESE_EEENS1_36KernelImplicitTmaWarpSpecializedSm90ELi1EEENSB_IJNSC_ILi64EEESI_NSB_IJNSC_ILi32EEEEEEEEENS_6half_tESM_NSA_8TiledMMAINSA_8MMA_AtomIJNSA_4SM904GMMA25MMA_64x64x16_F32F16F16_SSILNSQ_5MajorE0ELSS_0ELNSQ_7ScaleInE1ELST_1EEEEEENSA_6LayoutINSB_IJSE_SE_SE_EEENSB_IJNSC_ILi0EEESY_SY_EEEEENSB_IJNSA_10UnderscoreES11_S11_EEEEENS7_6detail26Sm90ImplicitGemmTileTraitsINSA_20SM90_TMA_LOAD_IM2COLENSA_14ComposedLayoutINSA_7SwizzleILi2ELi4ELi3EEENSA_18smem_ptr_flag_bitsILi16EEENSW_INSB_IJNSB_IJNSC_ILi8EEES1C_EEENSB_IJSJ_SE_EEENSB_IJSE_NSC_ILi28EEEEEEEEENSB_IJNSB_IJSJ_NSC_ILi256EEEEEENSB_IJSE_SY_EEENSB_IJSY_NSC_ILi2048EEEEEEEEEEEEEvEENS15_INSA_23SM90_TMA_LOAD_MULTICASTES1P_vEEEENS_8epilogue10collective6detail29Sm90TmaWarpSpecializedAdapterINS1V_15DefaultEpilogueISM_NSB_IJNSB_IJlllEEESE_SY_EEES20_NS1U_6thread17LinearCombinationISM_Li1EffLNS21_9ScaleType4KindE0ELNS_15FloatRoundStyleE2ESM_EENS_4gemm15EpilogueDefaultEEEEEvvEEEEvNT_6ParamsE:
[----:B------:R-:W-:Y:S01]  /*0000*/  LDC R1, c[0x0][0x28] ;  /* 0x00000a00ff017b82 */ /* 0x000fe20000000800 */
[----:B------:R-:W0:Y:S01]  /*0010*/  S2R R8, SR_TID.X ;  /* 0x0000000000087919 */ /* 0x000e220000002100 */
[----:B------:R-:W-:Y:S01]  /*0020*/  ELECT P0, URZ, PT ;  /* 0x00000000003f782f */ /* 0x000fe20003800000 */
[----:B------:R-:W-:Y:S01]  /*0030*/  BSSY B0, `(.L_x_0) ;  /* 0x0000010000007945 */ /* 0x000fe20003800000 */
[----:B------:R-:W1:Y:S01]  /*0040*/  S2R R9, SR_CTAID.X ;  /* 0x0000000000097919 */ /* 0x000e620000002500 */
[--C-:B0-----:R-:W-:Y:S02]  /*0050*/  SHF.R.U32.HI R0, RZ, 0x5, R8.reuse ;  /* 0x00000005ff007819 */ /* 0x101fe40000011608 */
[----:B------:R-:W-:-:S03]  /*0060*/  SHF.R.U32.HI R10, RZ, 0x7, R8 ;  /* 0x00000007ff0a7819 */ /* 0x000fc60000011608 */
[----:B------:R-:W0:Y:S04]  /*0070*/  SHFL.IDX PT, R2, R0, RZ, 0x1f ;  /* 0x00001fff00027589 */ /* 0x000e2800000e0000 */
[----:B------:R-:W2:Y:S01]  /*0080*/  SHFL.IDX PT, R10, R10, RZ, 0x1f ;  /* 0x00001fff0a0a7589 */ /* 0x000ea200000e0000 */
[----:B0-----:R-:W-:-:S13]  /*0090*/  ISETP.NE.OR P0, PT, R2, RZ, !P0 ;  /* 0x000000ff0200720c */ /* 0x001fda0004705670 */
[----:B-12---:R-:W-:Y:S05]  /*00a0*/  @P0 BRA `(.L_x_1) ;  /* 0x0000000000200947 */ /* 0x006fea0003800000 */
[----:B------:R-:W-:Y:S02]  /*00b0*/  ULDC.64 UR4, c[0x0][0x198] ;  /* 0x0000660000047ab9 */ /* 0x000fe40000000a00 */
[----:B------:R-:W-:Y:S02]  /*00c0*/  UIADD3 UR6, UP0, UR4, 0xf0, URZ ;  /* 0x000000f004067890 */ /* 0x000fe4000ff1e03f */
[----:B------:R-:W-:Y:S02]  /*00d0*/  UIADD3 UR4, UP1, UR4, 0x1f0, URZ ;  /* 0x000001f004047890 */ /* 0x000fe4000ff3e03f */
[----:B------:R-:W-:Y:S02]  /*00e0*/  UIADD3.X UR7, URZ, UR5, URZ, UP0, !UPT ;  /* 0x000000053f077290 */ /* 0x000fe400087fe43f */
[----:B------:R-:W-:-:S07]  /*00f0*/  UIADD3.X UR5, URZ, UR5, URZ, UP1, !UPT ;  /* 0x000000053f057290 */ /* 0x000fce0008ffe43f */
[----:B------:R0:W-:Y:S02]  /*0100*/  UTMACCTL.PF [UR6] ;  /* 0x00000000060079b9 */ /* 0x0001e40008040000 */
[----:B------:R0:W-:Y:S02]  /*0110*/  UTMACCTL.PF [UR4] ;  /* 0x00000000040079b9 */ /* 0x0001e40008040000 */
[----:B0-----:R-:W-:Y:S01]  /*0120*/  NOP ;  /* 0x0000000000007918 */ /* 0x001fe20000000000 */
.L_x_1:
[----:B------:R-:W-:Y:S05]  /*0130*/  BSYNC B0 ;  /* 0x0000000000007941 */ /* 0x000fea0003800000 */
.L_x_0:
[----:B------:R-:W0:Y:S01]  /*0140*/  SHFL.IDX PT, R0, R0, RZ, 0x1f ;  /* 0x00001fff00007589 */ /* 0x000e2200000e0000 */
[----:B------:R-:W-:Y:S02]  /*0150*/  SHF.R.S32.HI R3, RZ, 0x1f, R8 ;  /* 0x0000001fff037819 */ /* 0x000fe40000011408 */
[----:B------:R-:W-:Y:S01]  /*0160*/  I2FP.F32.U32 R6, R9 ;  /* 0x0000000900067245 */ /* 0x000fe20000201000 */
[----:B------:R-:W1:Y:S01]  /*0170*/  S2R R11, SR_CTAID.Y ;  /* 0x00000000000b7919 */ /* 0x000e620000002600 */
[----:B------:R-:W-:-:S04]  /*0180*/  LEA.HI R3, R3, R8, RZ, 0x7 ;  /* 0x0000000803037211 */ /* 0x000fc800078f38ff */
[----:B------:R-:W-:-:S05]  /*0190*/  LOP3.LUT R3, R3, 0xffffff80, RZ, 0xc0, !PT ;  /* 0xffffff8003037812 */ /* 0x000fca00078ec0ff */
[----:B------:R-:W-:-:S05]  /*01a0*/  IMAD.IADD R12, R8, 0x1, -R3 ;  /* 0x00000001080c7824 */ /* 0x000fca00078e0a03 */
[----:B------:R-:W-:-:S04]  /*01b0*/  SHF.R.S32.HI R3, RZ, 0x1f, R12 ;  /* 0x0000001fff037819 */ /* 0x000fc8000001140c */
[----:B------:R-:W-:Y:S02]  /*01c0*/  LEA.HI R3, R3, R12, RZ, 0x3 ;  /* 0x0000000c03037211 */ /* 0x000fe400078f18ff */
[----:B0-----:R-:W-:Y:S02]  /*01d0*/  ISETP.NE.AND P0, PT, R0, RZ, PT ;  /* 0x000000ff0000720c */ /* 0x001fe40003f05270 */
[--C-:B------:R-:W-:Y:S02]  /*01e0*/  SHF.R.S32.HI R4, RZ, 0x3, R3.reuse ;  /* 0x00000003ff047819 */ /* 0x100fe40000011403 */
[----:B------:R-:W-:Y:S02]  /*01f0*/  SHF.R.S32.HI R3, RZ, 0x1f, R3 ;  /* 0x0000001fff037819 */ /* 0x000fe40000011403 */
[----:B------:R-:W-:-:S07]  /*0200*/  SHF.R.S32.HI R5, RZ, 0x1f, R0 ;  /* 0x0000001fff057819 */ /* 0x000fce0000011400 */
[----:B-1----:R-:W-:Y:S05]  /*0210*/  @P0 BRA `(.L_x_2) ;  /* 0x0000000400240947 */ /* 0x002fea0003800000 */
[----:B------:R-:W-:Y:S01]  /*0220*/  ELECT P0, URZ, PT ;  /* 0x00000000003f782f */ /* 0x000fe20003800000 */
[----:B------:R-:W-:-:S12]  /*0230*/  BSSY B0, `(.L_x_2) ;  /* 0x0000047000007945 */ /* 0x000fd80003800000 */
[----:B------:R-:W-:Y:S05]  /*0240*/  @!P0 BRA `(.L_x_3) ;  /* 0x0000000400148947 */ /* 0x000fea0003800000 */
[----:B------:R-:W0:Y:S01]  /*0250*/  S2UR UR8, SR_CgaCtaId ;  /* 0x00000000000879c3 */ /* 0x000e220000008800 */
[----:B------:R-:W-:Y:S01]  /*0260*/  UMOV UR4, 0x400 ;  /* 0x0000040000047882 */ /* 0x000fe20000000000 */
[----:B------:R-:W-:Y:S01]  /*0270*/  UMOV UR5, 0x1 ;  /* 0x0000000100057882 */ /* 0x000fe20000000000 */
[----:B------:R-:W-:Y:S02]  /*0280*/  UMOV UR6, 0x2 ;  /* 0x0000000200067882 */ /* 0x000fe40000000000 */
[----:B------:R-:W-:-:S04]  /*0290*/  UIADD3 UR6, -UR6, 0x100000, URZ ;  /* 0x0010000006067890 */ /* 0x000fc8000fffe13f */
[----:B------:R-:W-:Y:S02]  /*02a0*/  USHF.L.U32 UR7, UR6, 0xb, URZ ;  /* 0x0000000b06077899 */ /* 0x000fe4000800063f */
[----:B------:R-:W-:Y:S02]  /*02b0*/  USHF.L.U32 UR6, UR6, 0x1, URZ ;  /* 0x0000000106067899 */ /* 0x000fe4000800063f */
[----:B0-----:R-:W-:Y:S02]  /*02c0*/  ULEA UR8, UR8, UR4, 0x18 ;  /* 0x0000000408087291 */ /* 0x001fe4000f8ec03f */
[----:B------:R-:W-:-:S04]  /*02d0*/  UIADD3 UR4, -UR5, 0x100000, URZ ;  /* 0x0010000005047890 */ /* 0x000fc8000fffe13f */
[----:B------:R-:W-:Y:S02]  /*02e0*/  USHF.L.U32 UR5, UR4, 0xb, URZ ;  /* 0x0000000b04057899 */ /* 0x000fe4000800063f */
[----:B------:R-:W-:Y:S01]  /*02f0*/  USHF.L.U32 UR4, UR4, 0x1, URZ ;  /* 0x0000000104047899 */ /* 0x000fe2000800063f */
[----:B------:R-:W0:Y:S11]  /*0300*/  FENCE.VIEW.ASYNC.S ;  /* 0x00000000000073c6 */ /* 0x000e360000000000 */
[----:B0-----:R0:W1:Y:S01]  /*0310*/  SYNCS.EXCH.64 URZ, [UR8+0x38000], UR4 ;  /* 0x03800004083f75b2 */ /* 0x0010620008000100 */
[----:B------:R0:W2:Y:S01]  /*0320*/  SYNCS.EXCH.64 URZ, [UR8+0x380e0], UR6 ;  /* 0x0380e006083f75b2 */ /* 0x0000a20008000100 */
[----:B------:R0:W3:Y:S01]  /*0330*/  SYNCS.EXCH.64 URZ, [UR8+0x38008], UR4 ;  /* 0x03800804083f75b2 */ /* 0x0000e20008000100 */
[----:B------:R0:W4:Y:S01]  /*0340*/  SYNCS.EXCH.64 URZ, [UR8+0x380e8], UR6 ;  /* 0x0380e806083f75b2 */ /* 0x0001220008000100 */
[----:B------:R0:W0:Y:S01]  /*0350*/  SYNCS.EXCH.64 URZ, [UR8+0x38010], UR4 ;  /* 0x03801004083f75b2 */ /* 0x0000220008000100 */
        /* <DEDUP_REMOVED lines=51> */
[----:B-1234-:R-:W-:Y:S01]  /*0690*/  NOP ;  /* 0x0000000000007918 */ /* 0x01efe20000000000 */
.L_x_3:
[----:B0-----:R-:W-:Y:S05]  /*06a0*/  BSYNC B0 ;  /* 0x0000000000007941 */ /* 0x001fea0003800000 */
.L_x_2:
[----:B------:R-:W-:Y:S01]  /*06b0*/  ULDC UR4, c[0x0][0x150] ;  /* 0x0000540000047ab9 */ /* 0x000fe20000000800 */
[----:B------:R-:W-:Y:S01]  /*06c0*/  LEA.HI R3, R3, R4, RZ, 0x2 ;  /* 0x0000000403037211 */ /* 0x000fe200078f10ff */
[----:B------:R-:W-:Y:S01]  /*06d0*/  FMUL R6, R6, UR4 ;  /* 0x0000000406067c20 */ /* 0x000fe20008400000 */
[----:B------:R-:W-:Y:S01]  /*06e0*/  LEA.HI R5, R5, R0, RZ, 0x2 ;  /* 0x0000000005057211 */ /* 0x000fe200078f10ff */
[----:B------:R-:W-:Y:S01]  /*06f0*/  ULDC UR4, c[0x0][0x154] ;  /* 0x0000550000047ab9 */ /* 0x000fe20000000800 */
[----:B------:R-:W-:Y:S01]  /*0700*/  LOP3.LUT R3, R3, 0xfffffffc, RZ, 0xc0, !PT ;  /* 0xfffffffc03037812 */ /* 0x000fe200078ec0ff */
[----:B------:R-:W0:Y:S01]  /*0710*/  LDC R13, c[0x0][0x140] ;  /* 0x00005000ff0d7b82 */ /* 0x000e220000000800 */
[----:B------:R-:W-:Y:S01]  /*0720*/  LOP3.LUT R5, R5, 0x3ffffffc, RZ, 0xc0, !PT ;  /* 0x3ffffffc05057812 */ /* 0x000fe200078ec0ff */
[----:B------:R-:W1:Y:S01]  /*0730*/  F2I.U32.TRUNC.NTZ R6, R6 ;  /* 0x0000000600067305 */ /* 0x000e62000020f000 */
[----:B------:R-:W-:Y:S01]  /*0740*/  LOP3.LUT P0, RZ, R12, 0x7, RZ, 0xc0, !PT ;  /* 0x000000070cff7812 */ /* 0x000fe2000780c0ff */
[----:B------:R-:W-:Y:S01]  /*0750*/  IMAD.IADD R3, R4, 0x1, -R3 ;  /* 0x0000000104037824 */ /* 0x000fe200078e0a03 */
[----:B------:R-:W-:Y:S01]  /*0760*/  ISETP.NE.AND P3, PT, R10, 0x1, PT ;  /* 0x000000010a00780c */ /* 0x000fe20003f65270 */
[----:B------:R-:W-:Y:S01]  /*0770*/  IMAD.IADD R0, R0, 0x1, -R5 ;  /* 0x0000000100007824 */ /* 0x000fe200078e0a05 */
[----:B------:R-:W-:Y:S01]  /*0780*/  I2FP.F32.U32 R5, R11 ;  /* 0x0000000b00057245 */ /* 0x000fe20000201000 */
[----:B------:R-:W-:Y:S01]  /*0790*/  NOP ;  /* 0x0000000000007918 */ /* 0x000fe20000000000 */
[----:B------:R-:W-:Y:S01]  /*07a0*/  NOP ;  /* 0x0000000000007918 */ /* 0x000fe20000000000 */
[----:B------:R-:W-:-:S02]  /*07b0*/  IMAD R4, R0, 0x4, R3 ;  /* 0x0000000400047824 */ /* 0x000fc400078e0203 */
[----:B------:R-:W-:Y:S01]  /*07c0*/  FMUL R7, R5, UR4 ;  /* 0x0000000405077c20 */ /* 0x000fe20008400000 */
[----:B------:R-:W-:Y:S01]  /*07d0*/  ULDC UR4, c[0x0][0x144] ;  /* 0x0000510000047ab9 */ /* 0x000fe20000000800 */
[C---:B------:R-:W-:Y:S01]  /*07e0*/  IMAD.SHL.U32 R5, R4.reuse, 0x4, RZ ;  /* 0x0000000404057824 */ /* 0x040fe200078e00ff */
[----:B------:R-:W-:Y:S01]  /*07f0*/  LEA.HI R0, R4, R4, RZ, 0x1 ;  /* 0x0000000404007211 */ /* 0x000fe200078f08ff */
[----:B-1----:R-:W-:Y:S02]  /*0800*/  IMAD.MOV R14, RZ, RZ, -R6 ;  /* 0x000000ffff0e7224 */ /* 0x002fe400078e0a06 */
[----:B------:R-:W1:Y:S01]  /*0810*/  F2I.U32.TRUNC.NTZ R7, R7 ;  /* 0x0000000700077305 */ /* 0x000e62000020f000 */
[----:B------:R-:W-:Y:S01]  /*0820*/  LOP3.LUT R3, R0, 0xfffffffe, RZ, 0xc0, !PT ;  /* 0xfffffffe00037812 */ /* 0x000fe200078ec0ff */
[----:B------:R-:W-:Y:S01]  /*0830*/  IMAD R0, R14, UR4, R9 ;  /* 0x000000040e007c24 */ /* 0x000fe2000f8e0209 */
[----:B------:R-:W-:-:S03]  /*0840*/  ULDC UR4, c[0x0][0x148] ;  /* 0x0000520000047ab9 */ /* 0x000fc60000000800 */
[----:B------:R-:W-:Y:S01]  /*0850*/  IMAD.IADD R3, R4, 0x1, -R3 ;  /* 0x0000000104037824 */ /* 0x000fe200078e0a03 */
[----:B0-----:R-:W-:-:S04]  /*0860*/  ISETP.EQ.U32.AND P1, PT, R13, 0x1, PT ;  /* 0x000000010d00780c */ /* 0x001fc80003f22070 */
[----:B------:R-:W-:Y:S02]  /*0870*/  ISETP.NE.AND P4, PT, R3, R0, PT ;  /* 0x000000000300720c */ /* 0x000fe40003f85270 */
[----:B------:R-:W-:-:S04]  /*0880*/  SHF.R.S32.HI R3, RZ, 0x1f, R2 ;  /* 0x0000001fff037819 */ /* 0x000fc80000011402 */
[----:B------:R-:W-:Y:S02]  /*0890*/  LEA.HI R0, R3, R2, RZ, 0x2 ;  /* 0x0000000203007211 */ /* 0x000fe400078f10ff */
[----:B------:R-:W-:Y:S01]  /*08a0*/  LOP3.LUT R3, R4, 0xc, R5, 0x78, !PT ;  /* 0x0000000c04037812 */ /* 0x000fe200078e7805 */
[----:B-1----:R-:W-:Y:S01]  /*08b0*/  IMAD.MOV R4, RZ, RZ, -R7 ;  /* 0x000000ffff047224 */ /* 0x002fe200078e0a07 */
[----:B------:R-:W-:Y:S02]  /*08c0*/  LOP3.LUT R5, R0, 0xfffffffc, RZ, 0xc0, !PT ;  /* 0xfffffffc00057812 */ /* 0x000fe400078ec0ff */
[C---:B------:R-:W-:Y:S01]  /*08d0*/  ISETP.LT.U32.AND P0, PT, R3.reuse, 0x2, !P0 ;  /* 0x000000020300780c */ /* 0x040fe20004701070 */
[----:B------:R-:W-:Y:S01]  /*08e0*/  IMAD R7, R4, UR4, R11 ;  /* 0x0000000404077c24 */ /* 0x000fe2000f8e020b */
[----:B------:R-:W-:Y:S01]  /*08f0*/  @P4 LEA.HI R0, R3, R3, RZ, 0x1 ;  /* 0x0000000303004211 */ /* 0x000fe200078f08ff */
[----:B------:R-:W-:-:S03]  /*0900*/  IMAD.IADD R17, R2, 0x1, -R5 ;  /* 0x0000000102117824 */ /* 0x000fc600078e0a05 */
[----:B------:R-:W-:Y:S02]  /*0910*/  @P4 SHF.R.S32.HI R0, RZ, 0x1, R0 ;  /* 0x00000001ff004819 */ /* 0x000fe40000011400 */
[----:B------:R-:W-:Y:S02]  /*0920*/  LOP3.LUT P2, RZ, R10, R17, RZ, 0xfc, !PT ;  /* 0x000000110aff7212 */ /* 0x000fe4000784fcff */
[----:B------:R-:W-:Y:S01]  /*0930*/  @P4 ISETP.NE.AND P5, PT, R0, R7, PT ;  /* 0x000000070000420c */ /* 0x000fe20003fa5270 */
[----:B------:R-:W-:Y:S01]  /*0940*/  IMAD.MOV.U32 R7, RZ, RZ, 0x1 ;  /* 0x00000001ff077424 */ /* 0x000fe200078e00ff */
[----:B------:R-:W-:Y:S02]  /*0950*/  SEL R6, RZ, 0x1, P2 ;  /* 0x00000001ff067807 */ /* 0x000fe40001000000 */
[----:B------:R-:W-:Y:S02]  /*0960*/  SEL R0, RZ, 0x1, !P0 ;  /* 0x00000001ff007807 */ /* 0x000fe40004000000 */
[----:B------:R-:W-:-:S02]  /*0970*/  @P4 SEL R7, RZ, 0x1, P5 ;  /* 0x00000001ff074807 */ /* 0x000fc40002800000 */
[----:B------:R-:W-:Y:S02]  /*0980*/  SEL R6, R6, 0x2, P3 ;  /* 0x0000000206067807 */ /* 0x000fe40001800000 */
[----:B------:R-:W-:Y:S01]  /*0990*/  LOP3.LUT R7, R7, R0, RZ, 0xc0, !PT ;  /* 0x0000000007077212 */ /* 0x000fe200078ec0ff */
[----:B------:R-:W-:Y:S06]  /*09a0*/  @!P1 BRA `(.L_x_4) ;  /* 0x0000000000089947 */ /* 0x000fec0003800000 */
[----:B------:R-:W-:Y:S01]  /*09b0*/  UCGABAR_ARV ;  /* 0x00000000000079c7 */ /* 0x000fe20008000000 */
[----:B------:R-:W-:Y:S05]  /*09c0*/  BRA `(.L_x_5) ;  /* 0x0000000000047947 */ /* 0x000fea0003800000 */
.L_x_4:
[----:B------:R-:W-:Y:S01]  /*09d0*/  NOP ;  /* 0x0000000000007918 */ /* 0x000fe20000000000 */
.L_x_5:
[----:B------:R-:W-:Y:S01]  /*09e0*/  ULDC.64 UR4, c[0x0][0x598] ;  /* 0x0001660000047ab9 */ /* 0x000fe20000000a00 */
[----:B------:R-:W-:Y:S01]  /*09f0*/  ULDC.64 UR12, c[0x0][0x208] ;  /* 0x00008200000c7ab9 */ /* 0x000fe20000000a00 */
[----:B------:R-:W-:-:S04]  /*0a00*/  ISETP.NE.U32.AND P0, PT, RZ, UR4, PT ;  /* 0x00000004ff007c0c */ /* 0x000fc8000bf05070 */
[----:B------:R-:W-:-:S13]  /*0a10*/  ISETP.NE.AND.EX P0, PT, RZ, UR5, PT, P0 ;  /* 0x00000005ff007c0c */ /* 0x000fda000bf05300 */
[----:B------:R-:W-:Y:S05]  /*0a20*/  @!P0 BRA `(.L_x_6) ;  /* 0x00000000001c8947 */ /* 0x000fea0003800000 */
[----:B------:R-:W0:Y:S02]  /*0a30*/  LDC.64 R4, c[0x0][0x598] ;  /* 0x00016600ff047b82 */ /* 0x000e240000000a00 */
[----:B0-----:R-:W2:Y:S02]  /*0a40*/  LDG.E.64 R4, desc[UR12][R4.64] ;  /* 0x0000000c04047981 */ /* 0x001ea4000c1e1b00 */
[----:B--2---:R-:W-:-:S04]  /*0a50*/  ISETP.NE.U32.AND P0, PT, R4, RZ, PT ;  /* 0x000000ff0400720c */ /* 0x004fc80003f05070 */
[----:B------:R-:W-:-:S13]  /*0a60*/  ISETP.NE.AND.EX P0, PT, R5, RZ, PT, P0 ;  /* 0x000000ff0500720c */ /* 0x000fda0003f05300 */
[----:B------:R-:W-:Y:S05]  /*0a70*/  @!P0 BRA `(.L_x_6) ;  /* 0x0000000000088947 */ /* 0x000fea0003800000 */
[----:B------:R0:W5:Y:S01]  /*0a80*/  LD.E R0, desc[UR12][R4.64] ;  /* 0x0000000c04007980 */ /* 0x000162000c101900 */
[----:B------:R-:W-:Y:S05]  /*0a90*/  BRA `(.L_x_7) ;  /* 0x0000000000207947 */ /* 0x000fea0003800000 */
.L_x_6:
[----:B------:R-:W-:Y:S02]  /*0aa0*/  ULDC.64 UR4, c[0x0][0x588] ;  /* 0x0001620000047ab9 */ /* 0x000fe40000000a00 */
[----:B------:R-:W-:-:S04]  /*0ab0*/  ISETP.NE.U32.AND P0, PT, RZ, UR4, PT ;  /* 0x00000004ff007c0c */ /* 0x000fc8000bf05070 */
[----:B------:R-:W-:-:S13]  /*0ac0*/  ISETP.NE.AND.EX P0, PT, RZ, UR5, PT, P0 ;  /* 0x00000005ff007c0c */ /* 0x000fda000bf05300 */
[----:B------:R-:W-:Y:S05]  /*0ad0*/  @!P0 BRA `(.L_x_8) ;  /* 0x00000000000c8947 */ /* 0x000fea0003800000 */
[----:B------:R-:W0:Y:S02]  /*0ae0*/  LDC.64 R4, c[0x0][0x588] ;  /* 0x00016200ff047b82 */ /* 0x000e240000000a00 */
[----:B0-----:R1:W5:Y:S01]  /*0af0*/  LDG.E R0, desc[UR12][R4.64] ;  /* 0x0000000c04007981 */ /* 0x001362000c1e1900 */
[----:B------:R-:W-:Y:S05]  /*0b00*/  BRA `(.L_x_7) ;  /* 0x0000000000047947 */ /* 0x000fea0003800000 */
.L_x_8:
[----:B------:R-:W2:Y:S02]  /*0b10*/  LDC R0, c[0x0][0x580] ;  /* 0x00016000ff007b82 */ /* 0x000ea40000000800 */
.L_x_7:
[----:B------:R-:W-:Y:S02]  /*0b20*/  ULDC.64 UR4, c[0x0][0x5a0] ;  /* 0x0001680000047ab9 */ /* 0x000fe40000000a00 */
[----:B------:R-:W-:-:S04]  /*0b30*/  ISETP.NE.U32.AND P0, PT, RZ, UR4, PT ;  /* 0x00000004ff007c0c */ /* 0x000fc8000bf05070 */
[----:B------:R-:W-:-:S13]  /*0b40*/  ISETP.NE.AND.EX P0, PT, RZ, UR5, PT, P0 ;  /* 0x00000005ff007c0c */ /* 0x000fda000bf05300 */
[----:B------:R-:W-:Y:S05]  /*0b50*/  @!P0 BRA `(.L_x_9) ;  /* 0x00000000001c8947 */ /* 0x000fea0003800000 */
[----:B01----:R-:W0:Y:S02]  /*0b60*/  LDC.64 R4, c[0x0][0x5a0] ;  /* 0x00016800ff047b82 */ /* 0x003e240000000a00 */
[----:B0-----:R-:W3:Y:S02]  /*0b70*/  LDG.E.64 R4, desc[UR12][R4.64] ;  /* 0x0000000c04047981 */ /* 0x001ee4000c1e1b00 */
[----:B---3--:R-:W-:-:S04]  /*0b80*/  ISETP.NE.U32.AND P0, PT, R4, RZ, PT ;  /* 0x000000ff0400720c */ /* 0x008fc80003f05070 */
[----:B------:R-:W-:-:S13]  /*0b90*/  ISETP.NE.AND.EX P0, PT, R5, RZ, PT, P0 ;  /* 0x000000ff0500720c */ /* 0x000fda0003f05300 */
[----:B------:R-:W-:Y:S05]  /*0ba0*/  @!P0 BRA `(.L_x_9) ;  /* 0x0000000000088947 */ /* 0x000fea0003800000 */
[----:B------:R0:W5:Y:S01]  /*0bb0*/  LD.E R2, desc[UR12][R4.64] ;  /* 0x0000000c04027980 */ /* 0x000162000c101900 */
[----:B------:R-:W-:Y:S05]  /*0bc0*/  BRA `(.L_x_10) ;  /* 0x0000000000207947 */ /* 0x000fea0003800000 */
.L_x_9:
[----:B------:R-:W-:Y:S02]  /*0bd0*/  ULDC.64 UR4, c[0x0][0x590] ;  /* 0x0001640000047ab9 */ /* 0x000fe40000000a00 */
[----:B------:R-:W-:-:S04]  /*0be0*/  ISETP.NE.U32.AND P0, PT, RZ, UR4, PT ;  /* 0x00000004ff007c0c */ /* 0x000fc8000bf05070 */
[----:B------:R-:W-:-:S13]  /*0bf0*/  ISETP.NE.AND.EX P0, PT, RZ, UR5, PT, P0 ;  /* 0x00000005ff007c0c */ /* 0x000fda000bf05300 */
[----:B------:R-:W-:Y:S05]  /*0c00*/  @!P0 BRA `(.L_x_11) ;  /* 0x00000000000c8947 */ /* 0x000fea0003800000 */
[----:B01----:R-:W0:Y:S02]  /*0c10*/  LDC.64 R4, c[0x0][0x590] ;  /* 0x00016400ff047b82 */ /* 0x003e240000000a00 */
[----:B0-----:R1:W5:Y:S01]  /*0c20*/  LDG.E R2, desc[UR12][R4.64] ;  /* 0x0000000c04027981 */ /* 0x001362000c1e1900 */
[----:B------:R-:W-:Y:S05]  /*0c30*/  BRA `(.L_x_10) ;  /* 0x0000000000047947 */ /* 0x000fea0003800000 */
.L_x_11:
[----:B------:R-:W3:Y:S02]  /*0c40*/  LDC R2, c[0x0][0x584] ;  /* 0x00016100ff027b82 */ /* 0x000ee40000000800 */
.L_x_10:
[----:B------:R-:W4:Y:S08]  /*0c50*/  LDC R13, c[0x0][0x3c4] ;  /* 0x0000f100ff0d7b82 */ /* 0x000f300000000800 */
[----:B01----:R-:W0:Y:S01]  /*0c60*/  LDC.64 R4, c[0x0][0x3c8] ;  /* 0x0000f200ff047b82 */ /* 0x003e220000000a00 */
[----:B----4-:R-:W-:-:S05]  /*0c70*/  VIADD R13, R13, 0x1f ;  /* 0x0000001f0d0d7836 */ /* 0x010fca0000000000 */
[----:B------:R-:W-:-:S04]  /*0c80*/  SHF.R.S32.HI R14, RZ, 0x1f, R13 ;  /* 0x0000001fff0e7819 */ /* 0x000fc8000001140d */
[----:B------:R-:W-:-:S04]  /*0c90*/  LEA.HI R14, R14, R13, RZ, 0x5 ;  /* 0x0000000d0e0e7211 */ /* 0x000fc800078f28ff */
[----:B------:R-:W-:-:S05]  /*0ca0*/  SHF.R.S32.HI R15, RZ, 0x5, R14 ;  /* 0x00000005ff0f7819 */ /* 0x000fca000001140e */
[----:B0-----:R-:W-:-:S04]  /*0cb0*/  IMAD R14, R15, R4, RZ ;  /* 0x000000040f0e7224 */ /* 0x001fc800078e02ff */
[----:B------:R-:W-:Y:S01]  /*0cc0*/  IMAD R13, R14, R5, RZ ;  /* 0x000000050e0d7224 */ /* 0x000fe200078e02ff */
[----:B------:R-:W-:Y:S06]  /*0cd0*/  @!P1 BRA `(.L_x_12) ;  /* 0x00000000000c9947 */ /* 0x000fec0003800000 */
[----:B------:R-:W-:Y:S01]  /*0ce0*/  UCGABAR_WAIT ;  /* 0x0000000000007dc7 */ /* 0x000fe20008000000 */
[----:B------:R-:W-:Y:S01]  /*0cf0*/  CCTL.IVALL ;  /* 0x00000000ff00798f */ /* 0x000fe20002000000 */
[----:B------:R-:W-:Y:S05]  /*0d00*/  BRA `(.L_x_13) ;  /* 0x0000000000047947 */ /* 0x000fea0003800000 */
.L_x_12:
[----:B------:R-:W-:Y:S06]  /*0d10*/  BAR.SYNC.DEFER_BLOCKING 0x0 ;  /* 0x0000000000007b1d */ /* 0x000fec0000010000 */
.L_x_13:
[----:B------:R-:W-:-:S13]  /*0d20*/  ISETP.NE.AND P0, PT, R10, RZ, PT ;  /* 0x000000ff0a00720c */ /* 0x000fda0003f05270 */
[----:B------:R-:W-:Y:S05]  /*0d30*/  @!P0 BRA `(.L_x_14) ;  /* 0x0000002c00a88947 */ /* 0x000fea0003800000 */
[----:B------:R-:W-:-:S13]  /*0d40*/  ISETP.NE.AND P0, PT, R10, 0x1, PT ;  /* 0x000000010a00780c */ /* 0x000fda0003f05270 */
[----:B------:R-:W-:Y:S05]  /*0d50*/  @P0 EXIT ;  /* 0x000000000000094d */ /* 0x000fea0003800000 */
[----:B------:R-:W-:Y:S01]  /*0d60*/  ISETP.GE.AND P0, PT, R13, 0x1, PT ;  /* 0x000000010d00780c */ /* 0x000fe20003f06270 */
[----:B------:R-:W-:Y:S01]  /*0d70*/  UMOV UR4, URZ ;  /* 0x0000003f00047c82 */ /* 0x000fe20008000000 */
[----:B------:R-:W-:Y:S02]  /*0d80*/  CS2R R54, SRZ ;  /* 0x0000000000367805 */ /* 0x000fe4000001ff00 */
[----:B------:R-:W-:Y:S02]  /*0d90*/  CS2R R24, SRZ ;  /* 0x0000000000187805 */ /* 0x000fe4000001ff00 */
[----:B------:R-:W-:Y:S02]  /*0da0*/  CS2R R26, SRZ ;  /* 0x00000000001a7805 */ /* 0x000fe4000001ff00 */
[----:B------:R-:W-:Y:S02]  /*0db0*/  CS2R R28, SRZ ;  /* 0x00000000001c7805 */ /* 0x000fe4000001ff00 */
[----:B------:R-:W-:-:S02]  /*0dc0*/  CS2R R30, SRZ ;  /* 0x00000000001e7805 */ /* 0x000fc4000001ff00 */
[----:B------:R-:W-:Y:S02]  /*0dd0*/  CS2R R32, SRZ ;  /* 0x0000000000207805 */ /* 0x000fe4000001ff00 */
        /* <DEDUP_REMOVED lines=9> */
[----:B------:R-:W-:Y:S01]  /*0e70*/  CS2R R52, SRZ ;  /* 0x0000000000347805 */ /* 0x000fe2000001ff00 */
[----:B------:R-:W-:Y:S06]  /*0e80*/  @!P0 BRA `(.L_x_15) ;  /* 0x0000000000788947 */ /* 0x000fec0003800000 */
[----:B------:R-:W-:-:S04]  /*0e90*/  LOP3.LUT R8, R6, 0x1, RZ, 0xfc, !PT ;  /* 0x0000000106087812 */ /* 0x000fc800078efcff */
[----:B------:R-:W-:-:S13]  /*0ea0*/  ISETP.NE.AND P0, PT, R8, 0x3, PT ;  /* 0x000000030800780c */ /* 0x000fda0003f05270 */
[----:B------:R-:W-:Y:S05]  /*0eb0*/  @!P0 BRA `(.L_x_16) ;  /* 0x0000000000048947 */ /* 0x000fea0003800000 */
[----:B------:R-:W-:Y:S01]  /*0ec0*/  BPT.TRAP 0x1 ;  /* 0x000000040000795c */ /* 0x000fe20000300000 */
.L_x_16:
[----:B------:R-:W0:Y:S01]  /*0ed0*/  S2UR UR5, SR_CgaCtaId ;  /* 0x00000000000579c3 */ /* 0x000e220000008800 */
[----:B------:R-:W-:Y:S01]  /*0ee0*/  SHF.L.U32 R8, RZ, 0x1f, RZ ;  /* 0x0000001fff087819 */ /* 0x000fe200000006ff */
[----:B------:R-:W-:Y:S02]  /*0ef0*/  UMOV UR4, 0x400 ;  /* 0x0000040000047882 */ /* 0x000fe40000000000 */
[----:B0-----:R-:W-:-:S12]  /*0f00*/  ULEA UR4, UR5, UR4, 0x18 ;  /* 0x0000000405047291 */ /* 0x001fd8000f8ec03f */
.L_x_17:
[----:B0-----:R-:W-:-:S04]  /*0f10*/  IMAD.U32 R9, RZ, RZ, UR4 ;  /* 0x00000004ff097e24 */ /* 0x001fc8000f8e00ff */
[----:B------:R0:W1:Y:S03]  /*0f20*/  SYNCS.PHASECHK.TRANS64.TRYWAIT P0, [R9+URZ+0x38000], R8 ;  /* 0x03800008090075a7 */ /* 0x000066000800017f */
[----:B-1----:R-:W-:Y:S05]  /*0f30*/  @!P0 NANOSLEEP.SYNCS 0x989680 ;  /* 0x009896800000895d */ /* 0x002fea0003900000 */
[----:B------:R-:W1:Y:S02]  /*0f40*/  @!P0 SYNCS.PHASECHK.TRANS64 P0, [R9+URZ+0x38000], R8 ;  /* 0x03800008090085a7 */ /* 0x000e64000800007f */
[----:B-1----:R-:W-:Y:S05]  /*0f50*/  @!P0 BRA `(.L_x_17) ;  /* 0xfffffffc00ec8947 */ /* 0x002fea000383ffff */
[----:B------:R-:W-:Y:S01]  /*0f60*/  UIADD3 UR5, UR4, 0x1c000, URZ ;  /* 0x0001c00004057890 */ /* 0x000fe2000fffe03f */
[----:B------:R-:W-:Y:S01]  /*0f70*/  WARPGROUP.ARRIVE ;  /* 0x00000000000079c5 */ /* 0x000fe20000000000 */
[----:B------:R-:W-:Y:S02]  /*0f80*/  USHF.R.U32.HI UR4, URZ, 0x4, UR4 ;  /* 0x000000043f047899 */ /* 0x000fe40008011604 */
[----:B------:R-:W-:Y:S02]  /*0f90*/  USHF.R.U32.HI UR5, URZ, 0x4, UR5 ;  /* 0x000000043f057899 */ /* 0x000fe40008011605 */
[----:B------:R-:W-:Y:S02]  /*0fa0*/  ULOP3.LUT UR4, UR4, 0x3fff, URZ, 0xc0, !UPT ;  /* 0x00003fff04047892 */ /* 0x000fe4000f8ec03f */
[----:B------:R-:W-:Y:S02]  /*0fb0*/  ULOP3.LUT UR5, UR5, 0x3fff, URZ, 0xc0, !UPT ;  /* 0x00003fff05057892 */ /* 0x000fe4000f8ec03f */
[----:B------:R-:W-:-:S02]  /*0fc0*/  ULOP3.LUT UR4, UR4, 0x10000, URZ, 0xfc, !UPT ;  /* 0x0001000004047892 */ /* 0x000fc4000f8efc3f */
[----:B------:R-:W-:Y:S01]  /*0fd0*/  ULOP3.LUT UR6, UR5, 0x10000, URZ, 0xfc, !UPT ;  /* 0x0001000005067892 */ /* 0x000fe2000f8efc3f */
[----:B------:R-:W-:Y:S02]  /*0fe0*/  UMOV UR7, 0x80000020 ;  /* 0x8000002000077882 */ /* 0x000fe40000000000 */
[----:B------:R-:W-:-:S06]  /*0ff0*/  UMOV UR5, 0x80000020 ;  /* 0x8000002000057882 */ /* 0x000fcc0000000000 */
[----:B------:R-:W-:Y:S01]  /*1000*/  HGMMA.64x64x16.F32 R24, gdesc[UR4], RZ, !UPT ;  /* 0x00e00000041879f0 */ /* 0x000fe2000c7008ff */
[----:B------:R-:W-:Y:S02]  /*1010*/  UIADD3 UR4, UR4, 0x2, URZ ;  /* 0x0000000204047890 */ /* 0x000fe4000fffe03f */
[----:B------:R-:W-:Y:S01]  /*1020*/  UIADD3 UR6, UR6, 0x2, URZ ;  /* 0x0000000206067890 */ /* 0x000fe2000fffe03f */
[----:B------:R-:W-:Y:S01]  /*1030*/  UMOV UR5, 0x80000020 ;  /* 0x8000002000057882 */ /* 0x000fe20000000000 */
[----:B------:R-:W-:-:S07]  /*1040*/  UMOV UR7, 0x80000020 ;  /* 0x8000002000077882 */ /* 0x000fce0000000000 */
[----:B------:R-:W-:Y:S01]  /*1050*/  HGMMA.64x64x16.F32 R24, gdesc[UR4], R24, gsb0 ;  /* 0x00e00000041879f0 */ /* 0x000fe20008000818 */
[----:B------:R-:W-:-:S05]  /*1060*/  UMOV UR4, 0x1 ;  /* 0x0000000100047882 */ /* 0x000fca0000000000 */
.L_x_15:
[----:B0-----:R-:W-:-:S05]  /*1070*/  VIMNMX R8, R13, 0x1, PT ;  /* 0x000000010d087848 */ /* 0x001fca0003fe0100 */
[----:B------:R-:W-:-:S05]  /*1080*/  IMAD.IADD R8, R13, 0x1, -R8 ;  /* 0x000000010d087824 */ /* 0x000fca00078e0a08 */
[----:B------:R-:W-:-:S13]  /*1090*/  ISETP.GE.AND P0, PT, R8, 0x1, PT ;  /* 0x000000010800780c */ /* 0x000fda0003f06270 */
[----:B------:R-:W-:Y:S05]  /*10a0*/  @!P0 BRA `(.L_x_18) ;  /* 0x0000000000fc8947 */ /* 0x000fea0003800000 */
[----:B------:R-:W0:Y:S01]  /*10b0*/  S2UR UR6, SR_CgaCtaId ;  /* 0x00000000000679c3 */ /* 0x000e220000008800 */
[----:B------:R-:W-:Y:S01]  /*10c0*/  IMAD R4, R4, R5, RZ ;  /* 0x0000000504047224 */ /* 0x000fe200078e02ff */
[----:B------:R-:W-:Y:S01]  /*10d0*/  UMOV UR5, 0x400 ;  /* 0x0000040000057882 */ /* 0x000fe20000000000 */
[----:B------:R-:W-:Y:S01]  /*10e0*/  LOP3.LUT R12, R6, 0x1, RZ, 0xfc, !PT ;  /* 0x00000001060c7812 */ /* 0x000fe200078efcff */
[----:B------:R-:W-:Y:S01]  /*10f0*/  IMAD.MOV.U32 R11, RZ, RZ, RZ ;  /* 0x000000ffff0b7224 */ /* 0x000fe200078e00ff */
[----:B------:R-:W-:Y:S01]  /*1100*/  UISETP.NE.U32.AND UP0, UPT, UR4, URZ, UPT ;  /* 0x0000003f0400728c */ /* 0x000fe2000bf05070 */
[----:B------:R-:W-:-:S05]  /*1110*/  IMAD R4, R15, R4, RZ ;  /* 0x000000040f047224 */ /* 0x000fca00078e02ff */
[----:B------:R-:W-:-:S04]  /*1120*/  LOP3.LUT R5, RZ, R4, RZ, 0x33, !PT ;  /* 0x00000004ff057212 */ /* 0x000fc800078e33ff */
[----:B------:R-:W-:-:S04]  /*1130*/  VIMNMX R5, R5, -0x2, !PT ;  /* 0xfffffffe05057848 */ /* 0x000fc80007fe0100 */
[----:B------:R-:W-:Y:S01]  /*1140*/  IADD3 R4, R5, 0x2, R4 ;  /* 0x0000000205047810 */ /* 0x000fe20007ffe004 */
[----:B------:R-:W-:Y:S01]  /*1150*/  IMAD.MOV.U32 R5, RZ, RZ, RZ ;  /* 0x000000ffff057224 */ /* 0x000fe200078e00ff */
[----:B0-----:R-:W-:-:S04]  /*1160*/  ULEA UR5, UR6, UR5, 0x18 ;  /* 0x0000000506057291 */ /* 0x001fc8000f8ec03f */
[----:B------:R-:W-:Y:S02]  /*1170*/  UIADD3 UR6, UR5, 0x1c000, URZ ;  /* 0x0001c00005067890 */ /* 0x000fe4000fffe03f */
[----:B------:R-:W-:Y:S02]  /*1180*/  USHF.R.U32.HI UR7, URZ, 0x4, UR5 ;  /* 0x000000043f077899 */ /* 0x000fe40008011605 */
[----:B------:R-:W-:Y:S02]  /*1190*/  USHF.R.U32.HI UR6, URZ, 0x4, UR6 ;  /* 0x000000043f067899 */ /* 0x000fe40008011606 */
[----:B------:R-:W-:Y:S02]  /*11a0*/  ULOP3.LUT UR7, UR7, 0x3fff, URZ, 0xc0, !UPT ;  /* 0x00003fff07077892 */ /* 0x000fe4000f8ec03f */
[----:B------:R-:W-:Y:S02]  /*11b0*/  ULOP3.LUT UR6, UR6, 0x3fff, URZ, 0xc0, !UPT ;  /* 0x00003fff06067892 */ /* 0x000fe4000f8ec03f */
[----:B------:R-:W-:-:S02]  /*11c0*/  ULOP3.LUT UR7, UR7, 0x10000, URZ, 0xfc, !UPT ;  /* 0x0001000007077892 */ /* 0x000fc4000f8efc3f */
[----:B------:R-:W-:-:S12]  /*11d0*/  ULOP3.LUT UR6, UR6, 0x10000, URZ, 0xfc, !UPT ;  /* 0x0001000006067892 */ /* 0x000fd8000f8efc3f */
.L_x_23:
[----:B------:R-:W-:-:S13]  /*11e0*/  ISETP.NE.AND P1, PT, R12, 0x3, PT ;  /* 0x000000030c00780c */ /* 0x000fda0003f25270 */
[----:B------:R-:W-:Y:S05]  /*11f0*/  @!P1 BRA `(.L_x_19) ;  /* 0x0000000000049947 */ /* 0x000fea0003800000 */
[----:B------:R-:W-:Y:S01]  /*1200*/  BPT.TRAP 0x1 ;  /* 0x000000040000795c */ /* 0x000fe20000300000 */
.L_x_19:
[----:B------:R-:W-:Y:S01]  /*1210*/  SHF.L.U32 R9, R11, 0x1f, RZ ;  /* 0x0000001f0b097819 */ /* 0x000fe200000006ff */
[----:B------:R-:W-:-:S12]  /*1220*/  ULEA UR8, UR4, UR5, 0x3 ;  /* 0x0000000504087291 */ /* 0x000fd8000f8e183f */
.L_x_20:
[----:B0-----:R-:W-:-:S04]  /*1230*/  IMAD.U32 R10, RZ, RZ, UR8 ;  /* 0x00000008ff0a7e24 */ /* 0x001fc8000f8e00ff */
[----:B------:R0:W1:Y:S03]  /*1240*/  SYNCS.PHASECHK.TRANS64.TRYWAIT P0, [R10+URZ+0x38000], R9 ;  /* 0x038000090a0075a7 */ /* 0x000066000800017f */
[----:B-1----:R-:W-:Y:S05]  /*1250*/  @!P0 NANOSLEEP.SYNCS 0x989680 ;  /* 0x009896800000895d */ /* 0x002fea0003900000 */
[----:B------:R-:W1:Y:S02]  /*1260*/  @!P0 SYNCS.PHASECHK.TRANS64 P0, [R10+URZ+0x38000], R9 ;  /* 0x038000090a0085a7 */ /* 0x000e64000800007f */
[----:B-1----:R-:W-:Y:S05]  /*1270*/  @!P0 BRA `(.L_x_20) ;  /* 0xfffffffc00ec8947 */ /* 0x002fea000383ffff */
[----:B------:R-:W-:Y:S01]  /*1280*/  ULEA UR8, UR4, UR7, 0x8 ;  /* 0x0000000704087291 */ /* 0x000fe2000f8e403f */
[----:B------:R-:W-:Y:S01]  /*1290*/  WARPGROUP.ARRIVE ;  /* 0x00000000000079c5 */ /* 0x000fe20000000000 */
[----:B------:R-:W-:Y:S01]  /*12a0*/  ULEA UR10, UR4, UR6, 0x8 ;  /* 0x00000006040a7291 */ /* 0x000fe2000f8e403f */
[----:B------:R-:W-:Y:S01]  /*12b0*/  UMOV UR9, 0x80000020 ;  /* 0x8000002000097882 */ /* 0x000fe20000000000 */
[----:B------:R-:W-:-:S07]  /*12c0*/  UMOV UR11, 0x80000020 ;  /* 0x80000020000b7882 */ /* 0x000fce0000000000 */
[----:B------:R-:W-:Y:S01]  /*12d0*/  HGMMA.64x64x16.F32 R24, gdesc[UR8], R24, UP0 ;  /* 0x00e00000081879f0 */ /* 0x000fe2000bf00818 */
[----:B------:R-:W-:Y:S02]  /*12e0*/  UIADD3 UR8, UR8, 0x2, URZ ;  /* 0x0000000208087890 */ /* 0x000fe4000fffe03f */
[----:B------:R-:W-:Y:S01]  /*12f0*/  UIADD3 UR10, UR10, 0x2, URZ ;  /* 0x000000020a0a7890 */ /* 0x000fe2000fffe03f */
[----:B------:R-:W-:Y:S01]  /*1300*/  UMOV UR9, 0x80000020 ;  /* 0x8000002000097882 */ /* 0x000fe20000000000 */
[----:B------:R-:W-:-:S07]  /*1310*/  UMOV UR11, 0x80000020 ;  /* 0x80000020000b7882 */ /* 0x000fce0000000000 */
[----:B------:R-:W-:Y:S03]  /*1320*/  HGMMA.64x64x16.F32 R24, gdesc[UR8], R24, gsb0 ;  /* 0x00e00000081879f0 */ /* 0x000fe60008000818 */
[----:B------:R-:W-:Y:S02]  /*1330*/  WARPGROUP.DEPBAR.LE gsb0, 0x1 ;  /* 0x00008000000079c5 */ /* 0x000fe40000010100 */
[----:B------:R-:W-:Y:S05]  /*1340*/  @!P1 BRA `(.L_x_21) ;  /* 0x0000000000049947 */ /* 0x000fea0003800000 */
[----:B------:R-:W-:Y:S01]  /*1350*/  BPT.TRAP 0x1 ;  /* 0x000000040000795c */ /* 0x000fe20000300000 */
.L_x_21:
[----:B------:R-:W-:-:S13]  /*1360*/  ISETP.NE.AND P0, PT, R7, RZ, PT ;  /* 0x000000ff0700720c */ /* 0x000fda0003f05270 */
[----:B0-----:R-:W-:-:S05]  /*1370*/  @P0 LEA R9, R5, UR5, 0x3 ;  /* 0x0000000505090c11 */ /* 0x001fca000f8e18ff */
[----:B------:R-:W-:-:S05]  /*1380*/  @P0 VIADD R10, R9, 0x380e0 ;  /* 0x000380e0090a0836 */ /* 0x000fca0000000000 */
[----:B------:R-:W-:-:S04]  /*1390*/  @P0 PRMT R10, R3, 0x654, R10 ;  /* 0x00000654030a0816 */ /* 0x000fc8000000000a */
[----:B------:R0:W-:Y:S01]  /*13a0*/  @P0 SYNCS.ARRIVE.TRANS64.RED.A1T0 RZ, [R10+URZ], RZ ;  /* 0x000000ff0aff09a7 */ /* 0x0001e2000810043f */
[----:B------:R-:W-:-:S13]  /*13b0*/  ISETP.GT.U32.AND P0, PT, R6, 0x1, PT ;  /* 0x000000010600780c */ /* 0x000fda0003f04070 */
[----:B0-----:R-:W-:Y:S05]  /*13c0*/  @P0 BRA `(.L_x_22) ;  /* 0x0000000000040947 */ /* 0x001fea0003800000 */
[----:B------:R-:W-:Y:S01]  /*13d0*/  BPT.TRAP 0x1 ;  /* 0x000000040000795c */ /* 0x000fe20000300000 */
.L_x_22:
[----:B------:R-:W-:Y:S01]  /*13e0*/  VIADD R4, R4, 0xffffffff ;  /* 0xffffffff04047836 */ /* 0x000fe20000000000 */
[----:B------:R-:W-:Y:S01]  /*13f0*/  UIADD3 UR4, UR4, 0x1, URZ ;  /* 0x0000000104047890 */ /* 0x000fe2000fffe03f */
[----:B------:R-:W-:-:S03]  /*1400*/  VIADD R5, R5, 0x1 ;  /* 0x0000000105057836 */ /* 0x000fc60000000000 */
[----:B------:R-:W-:Y:S01]  /*1410*/  ISETP.GT.AND P1, PT, R4, 0x1, PT ;  /* 0x000000010400780c */ /* 0x000fe20003f24270 */
[----:B------:R-:W-:Y:S01]  /*1420*/  UISETP.NE.AND UP0, UPT, UR4, 0x1c, UPT ;  /* 0x0000001c0400788c */ /* 0x000fe2000bf05270 */
[----:B------:R-:W-:-:S03]  /*1430*/  ISETP.NE.AND P0, PT, R5, 0x1c, PT ;  /* 0x0000001c0500780c */ /* 0x000fc60003f05270 */
[----:B------:R-:W-:Y:S01]  /*1440*/  USEL UR8, URZ, 0x1, UP0 ;  /* 0x000000013f087887 */ /* 0x000fe20008000000 */
[----:B------:R-:W-:Y:S01]  /*1450*/  SEL R5, R5, RZ, P0 ;  /* 0x000000ff05057207 */ /* 0x000fe20000000000 */
[----:B------:R-:W-:Y:S02]  /*1460*/  USEL UR4, UR4, URZ, UP0 ;  /* 0x0000003f04047287 */ /* 0x000fe40008000000 */
[----:B------:R-:W-:Y:S02]  /*1470*/  UPLOP3.LUT UP0, UPT, UPT, UPT, UPT, 0x80, 0x0 ;  /* 0x000000000000789c */ /* 0x000fe40003f0f070 */
[----:B------:R-:W-:Y:S02]  /*1480*/  LOP3.LUT R11, R11, UR8, RZ, 0x3c, !PT ;  /* 0x000000080b0b7c12 */ /* 0x000fe4000f8e3cff */
[----:B------:R-:W-:Y:S07]  /*1490*/  @P1 BRA `(.L_x_23) ;  /* 0xfffffffc00501947 */ /* 0x000fee000383ffff */
.L_x_18:
[----:B------:R-:W-:Y:S01]  /*14a0*/  ISETP.GE.AND P0, PT, R13, 0x1, PT ;  /* 0x000000010d00780c */ /* 0x000fe20003f06270 */
[----:B------:R-:W-:-:S12]  /*14b0*/  WARPGROUP.DEPBAR.LE gsb0, 0x0 ;  /* 0x00008000000079c5 */ /* 0x000fd80000010000 */
[----:B------:R-:W-:Y:S05]  /*14c0*/  @!P0 BRA `(.L_x_24) ;  /* 0x0000000000548947 */ /* 0x000fea0003800000 */
[----:B------:R-:W-:-:S04]  /*14d0*/  LOP3.LUT R4, R6, 0x1, RZ, 0xfc, !PT ;  /* 0x0000000106047812 */ /* 0x000fc800078efcff */
[----:B------:R-:W-:-:S13]  /*14e0*/  ISETP.NE.AND P0, PT, R4, 0x3, PT ;  /* 0x000000030400780c */ /* 0x000fda0003f05270 */
[----:B------:R-:W-:Y:S05]  /*14f0*/  @!P0 BRA `(.L_x_25) ;  /* 0x0000000000048947 */ /* 0x000fea0003800000 */
[----:B------:R-:W-:Y:S01]  /*1500*/  BPT.TRAP 0x1 ;  /* 0x000000040000795c */ /* 0x000fe20000300000 */
.L_x_25:
[----:B------:R-:W-:Y:S01]  /*1510*/  ISETP.NE.AND P0, PT, R7, RZ, PT ;  /* 0x000000ff0700720c */ /* 0x000fe20003f05270 */
[----:B------:R-:W-:Y:S01]  /*1520*/  BSSY B0, `(.L_x_26) ;  /* 0x000000d000007945 */ /* 0x000fe20003800000 */
[----:B------:R-:W-:-:S11]  /*1530*/  ISETP.GT.U32.AND P1, PT, R6, 0x1, PT ;  /* 0x000000010600780c */ /* 0x000fd60003f24070 */
[----:B------:R-:W-:Y:S05]  /*1540*/  @!P0 BRA `(.L_x_27) ;  /* 0x0000000000288947 */ /* 0x000fea0003800000 */
[----:B------:R-:W0:Y:S01]  /*1550*/  S2R R7, SR_CgaCtaId ;  /* 0x0000000000077919 */ /* 0x000e220000008800 */
[----:B------:R-:W-:Y:S02]  /*1560*/  SHF.R.U32.HI R4, RZ, 0x2, R8 ;  /* 0x00000002ff047819 */ /* 0x000fe40000011608 */
[----:B------:R-:W-:-:S03]  /*1570*/  MOV R6, 0x400 ;  /* 0x0000040000067802 */ /* 0x000fc60000000f00 */
[----:B------:R-:W-:-:S04]  /*1580*/  IMAD.WIDE.U32 R4, R4, 0x24924925, RZ ;  /* 0x2492492504047825 */ /* 0x000fc800078e00ff */
[----:B------:R-:W-:Y:S01]  /*1590*/  IMAD R4, R5, -0x1c, R8 ;  /* 0xffffffe405047824 */ /* 0x000fe200078e0208 */
[----:B0-----:R-:W-:-:S05]  /*15a0*/  LEA R7, R7, R6, 0x18 ;  /* 0x0000000607077211 */ /* 0x001fca00078ec0ff */
[----:B------:R-:W-:-:S04]  /*15b0*/  IMAD R4, R4, 0x8, R7 ;  /* 0x0000000804047824 */ /* 0x000fc800078e0207 */
[----:B------:R-:W-:-:S05]  /*15c0*/  VIADD R4, R4, 0x380e0 ;  /* 0x000380e004047836 */ /* 0x000fca0000000000 */
[----:B------:R-:W-:-:S04]  /*15d0*/  PRMT R4, R3, 0x654, R4 ;  /* 0x0000065403047816 */ /* 0x000fc80000000004 */
[----:B------:R0:W-:Y:S03]  /*15e0*/  SYNCS.ARRIVE.TRANS64.RED.A1T0 RZ, [R4+URZ], RZ ;  /* 0x000000ff04ff79a7 */ /* 0x0001e6000810043f */
.L_x_27:
[----:B------:R-:W-:Y:S05]  /*15f0*/  BSYNC B0 ;  /* 0x0000000000007941 */ /* 0x000fea0003800000 */
.L_x_26:
[----:B------:R-:W-:Y:S05]  /*1600*/  @P1 BRA `(.L_x_24) ;  /* 0x0000000000041947 */ /* 0x000fea0003800000 */
[----:B------:R-:W-:Y:S01]  /*1610*/  BPT.TRAP 0x1 ;  /* 0x000000040000795c */ /* 0x000fe20000300000 */
.L_x_24:
[----:B------:R-:W0:Y:S01]  /*1620*/  S2R R3, SR_TID.X ;  /* 0x0000000000037919 */ /* 0x000e220000002100 */
[----:B------:R-:W-:Y:S01]  /*1630*/  ULDC.64 UR4, c[0x0][0x280] ;  /* 0x0000a00000047ab9 */ /* 0x000fe20000000a00 */
[----:B------:R-:W1:Y:S01]  /*1640*/  S2R R9, SR_CTAID.Y ;  /* 0x0000000000097919 */ /* 0x000e620000002600 */
[----:B------:R-:W4:Y:S01]  /*1650*/  S2R R11, SR_CTAID.X ;  /* 0x00000000000b7919 */ /* 0x000f220000002500 */
[----:B0-----:R-:W-:-:S04]  /*1660*/  SHF.R.S32.HI R4, RZ, 0x1f, R3 ;  /* 0x0000001fff047819 */ /* 0x001fc80000011403 */
[----:B------:R-:W-:Y:S01]  /*1670*/  LEA.HI R4, R4, R3, RZ, 0x7 ;  /* 0x0000000304047211 */ /* 0x000fe200078f38ff */
[----:B-1----:R-:W-:-:S03]  /*1680*/  IMAD.SHL.U32 R9, R9, 0x40, RZ ;  /* 0x0000004009097824 */ /* 0x002fc600078e00ff */
[----:B------:R-:W-:Y:S02]  /*1690*/  LOP3.LUT R4, R4, 0xffffff80, RZ, 0xc0, !PT ;  /* 0xffffff8004047812 */ /* 0x000fe400078ec0ff */
[----:B------:R-:W-:-:S03]  /*16a0*/  ISETP.GE.AND P0, PT, R9, UR5, PT ;  /* 0x0000000509007c0c */ /* 0x000fc6000bf06270 */
[----:B------:R-:W-:Y:S02]  /*16b0*/  IMAD.IADD R12, R3, 0x1, -R4 ;  /* 0x00000001030c7824 */ /* 0x000fe400078e0a04 */
[----:B----4-:R-:W-:-:S03]  /*16c0*/  IMAD.SHL.U32 R3, R11, 0x40, RZ ;  /* 0x000000400b037824 */ /* 0x010fc600078e00ff */
[----:B------:R-:W-:Y:S02]  /*16d0*/  SHF.R.S32.HI R15, RZ, 0x1f, R12 ;  /* 0x0000001fff0f7819 */ /* 0x000fe4000001140c */
[----:B------:R-:W-:Y:S02]  /*16e0*/  ISETP.GE.OR P0, PT, R3, UR4, P0 ;  /* 0x0000000403007c0c */ /* 0x000fe40008706670 */
[----:B------:R-:W-:-:S04]  /*16f0*/  LEA.HI R4, R15, R12, RZ, 0x2 ;  /* 0x0000000c0f047211 */ /* 0x000fc800078f10ff */
[--C-:B------:R-:W-:Y:S02]  /*1700*/  SHF.R.S32.HI R8, RZ, 0x2, R4.reuse ;  /* 0x00000002ff087819 */ /* 0x100fe40000011404 */
[----:B------:R-:W-:-:S04]  /*1710*/  SHF.R.S32.HI R5, RZ, 0x1f, R4 ;  /* 0x0000001fff057819 */ /* 0x000fc80000011404 */
[----:B------:R-:W-:-:S04]  /*1720*/  LEA.HI R5, R5, R8, RZ, 0x3 ;  /* 0x0000000805057211 */ /* 0x000fc800078f18ff */
[----:B------:R-:W-:Y:S01]  /*1730*/  LOP3.LUT R13, R5, 0xfffffff8, RZ, 0xc0, !PT ;  /* 0xfffffff8050d7812 */ /* 0x000fe200078ec0ff */
[----:B------:R-:W-:Y:S06]  /*1740*/  @P0 EXIT ;  /* 0x000000000000094d */ /* 0x000fec0003800000 */
[----:B------:R-:W0:Y:S01]  /*1750*/  LDC.64 R6, c[0x0][0x5d0] ;  /* 0x00017400ff067b82 */ /* 0x000e220000000a00 */
[----:B------:R-:W-:Y:S01]  /*1760*/  LOP3.LUT R5, R4, 0x7ffffffc, RZ, 0xc0, !PT ;  /* 0x7ffffffc04057812 */ /* 0x000fe200078ec0ff */
[----:B------:R-:W-:Y:S01]  /*1770*/  IMAD.IADD R4, R8, 0x1, -R13 ;  /* 0x0000000108047824 */ /* 0x000fe200078e0a0d */
[----:B------:R-:W-:Y:S02]  /*1780*/  LEA.HI R10, R15, R12, RZ, 0x5 ;  /* 0x0000000c0f0a7211 */ /* 0x000fe400078f28ff */
[----:B---3-5:R-:W-:Y:S01]  /*1790*/  FSETP.NEU.AND P1, PT, R2, RZ, PT ;  /* 0x000000ff0200720b */ /* 0x028fe20003f2d000 */
[----:B------:R-:W-:Y:S01]  /*17a0*/  IMAD.IADD R8, R12, 0x1, -R5 ;  /* 0x000000010c087824 */ /* 0x000fe200078e0a05 */
[----:B------:R-:W-:Y:S02]  /*17b0*/  SHF.R.S32.HI R5, RZ, 0x1f, R4 ;  /* 0x0000001fff057819 */ /* 0x000fe40000011404 */
[----:B------:R-:W-:Y:S01]  /*17c0*/  SHF.R.S32.HI R13, RZ, 0x5, R10 ;  /* 0x00000005ff0d7819 */ /* 0x000fe2000001140a */
[----:B------:R-:W-:-:S02]  /*17d0*/  IMAD.SHL.U32 R12, R8, 0x2, RZ ;  /* 0x00000002080c7824 */ /* 0x000fc400078e00ff */
[----:B------:R-:W-:-:S03]  /*17e0*/  IMAD.WIDE R10, R11, 0x40, R4 ;  /* 0x000000400b0a7825 */ /* 0x000fc600078e0204 */
[----:B------:R-:W-:Y:S01]  /*17f0*/  SHF.R.S32.HI R14, RZ, 0x1f, R12 ;  /* 0x0000001fff0e7819 */ /* 0x000fe2000001140c */
[----:B------:R-:W-:Y:S01]  /*1800*/  IMAD R5, R13, -0x10, -R3 ;  /* 0xfffffff00d057824 */ /* 0x000fe200078e0a03 */
[----:B------:R-:W-:Y:S01]  /*1810*/  IADD3 R8, P0, R9, R12, RZ ;  /* 0x0000000c09087210 */ /* 0x000fe20007f1e0ff */
[----:B------:R-:W-:Y:S01]  /*1820*/  IMAD.WIDE R10, R13, 0x10, R10 ;  /* 0x000000100d0a7825 */ /* 0x000fe200078e020a */
[----:B------:R-:W-:Y:S02]  /*1830*/  IADD3 R3, -R12, UR5, -R9 ;  /* 0x000000050c037c10 */ /* 0x000fe4000fffe909 */
[----:B------:R-:W-:Y:S02]  /*1840*/  LEA.HI.X.SX32 R9, R9, R14, 0x1, P0 ;  /* 0x0000000e09097211 */ /* 0x000fe400000f0eff */
[----:B------:R-:W-:Y:S01]  /*1850*/  IADD3 R4, R5, UR4, -R4 ;  /* 0x0000000405047c10 */ /* 0x000fe2000fffe804 */
[-C--:B0-----:R-:W-:Y:S01]  /*1860*/  IMAD R5, R11, R6.reuse, RZ ;  /* 0x000000060b057224 */ /* 0x081fe200078e02ff */
[----:B------:R-:W-:Y:S01]  /*1870*/  ISETP.GT.AND P0, PT, R3, RZ, PT ;  /* 0x000000ff0300720c */ /* 0x000fe20003f04270 */
[----:B------:R-:W-:Y:S01]  /*1880*/  IMAD.WIDE.U32 R12, R10, R6, R8 ;  /* 0x000000060a0c7225 */ /* 0x000fe200078e0008 */
[----:B------:R-:W-:-:S02]  /*1890*/  SHF.L.U64.HI R16, R6, 0x3, R7 ;  /* 0x0000000306107819 */ /* 0x000fc40000010207 */
[----:B------:R-:W-:Y:S01]  /*18a0*/  ISETP.GT.AND P2, PT, R4, RZ, P0 ;  /* 0x000000ff0400720c */ /* 0x000fe20000744270 */
[----:B------:R-:W-:Y:S02]  /*18b0*/  IMAD R5, R10, R7, R5 ;  /* 0x000000070a057224 */ /* 0x000fe400078e0205 */
[----:B------:R-:W-:Y:S02]  /*18c0*/  IMAD.SHL.U32 R17, R6, 0x8, RZ ;  /* 0x0000000806117824 */ /* 0x000fe400078e00ff */
[----:B------:R-:W-:Y:S01]  /*18d0*/  IMAD.IADD R19, R13, 0x1, R5 ;  /* 0x000000010d137824 */ /* 0x000fe200078e0205 */
[----:B------:R-:W-:Y:S07]  /*18e0*/  @!P1 BRA `(.L_x_28) ;  /* 0x00000018001c9947 */ /* 0x000fee0003800000 */
[----:B------:R-:W-:Y:S01]  /*18f0*/  ULDC.64 UR6, c[0x0][0x5b0] ;  /* 0x00016c0000067ab9 */ /* 0x000fe20000000a00 */
[----:B------:R-:W-:Y:S01]  /*1900*/  ULDC.64 UR8, c[0x0][0x5a8] ;  /* 0x00016a0000087ab9 */ /* 0x000fe20000000a00 */
[----:B------:R-:W-:Y:S01]  /*1910*/  IMAD R5, R11, UR6, RZ ;  /* 0x000000060b057c24 */ /* 0x000fe2000f8e02ff */
[----:B------:R-:W-:Y:S01]  /*1920*/  ULDC.64 UR4, c[0x0][0x5c8] ;  /* 0x0001720000047ab9 */ /* 0x000fe20000000a00 */
[----:B------:R-:W-:-:S04]  /*1930*/  IMAD.WIDE.U32 R14, R10, UR6, R8 ;  /* 0x000000060a0e7c25 */ /* 0x000fc8000f8e0008 */
[----:B------:R-:W-:Y:S01]  /*1940*/  IMAD R5, R10, UR7, R5 ;  /* 0x000000070a057c24 */ /* 0x000fe2000f8e0205 */
[----:B------:R-:W-:-:S03]  /*1950*/  LEA R6, P1, R14, UR8, 0x1 ;  /* 0x000000080e067c11 */ /* 0x000fc6000f8208ff */
[----:B------:R-:W-:-:S05]  /*1960*/  IMAD.IADD R7, R15, 0x1, R5 ;  /* 0x000000010f077824 */ /* 0x000fca00078e0205 */
[----:B------:R-:W-:-:S05]  /*1970*/  LEA.HI.X R7, R14, UR9, R7, 0x1, P1 ;  /* 0x000000090e077c11 */ /* 0x000fca00088f0c07 */
[----:B------:R-:W3:Y:S01]  /*1980*/  @P2 LDG.E.LTC128B.U16 R13, desc[UR12][R6.64] ;  /* 0x0000000c060d2981 */ /* 0x000ee2000c1e1520 */
[----:B------:R-:W-:Y:S01]  /*1990*/  LEA R14, P4, R12, UR4, 0x1 ;  /* 0x000000040c0e7c11 */ /* 0x000fe2000f8808ff */
[----:B------:R-:W-:Y:S01]  /*19a0*/  BSSY B0, `(.L_x_29) ;  /* 0x000000d000007945 */ /* 0x000fe20003800000 */
[----:B------:R-:W-:-:S04]  /*19b0*/  ISETP.GT.AND P1, PT, R3, 0x1, PT ;  /* 0x000000010300780c */ /* 0x000fc80003f24270 */
[----:B------:R-:W-:Y:S01]  /*19c0*/  ISETP.GT.AND P3, PT, R4, RZ, P1 ;  /* 0x000000ff0400720c */ /* 0x000fe20000f64270 */
[----:B---3--:R-:W-:-:S05]  /*19d0*/  HADD2.F32 R15, -RZ, R13.H0_H0 ;  /* 0x2000000dff0f7230 */ /* 0x008fca0000004100 */
[----:B------:R-:W-:-:S04]  /*19e0*/  FMUL R15, R15, R2 ;  /* 0x000000020f0f7220 */ /* 0x000fc80000400000 */
[----:B--2---:R-:W-:-:S05]  /*19f0*/  FFMA R15, R24, R0, R15 ;  /* 0x00000000180f7223 */ /* 0x004fca000000000f */
[----:B------:R-:W-:Y:S02]  /*1a00*/  F2FP.F16.F32.PACK_AB R18, RZ, R15 ;  /* 0x0000000fff12723e */ /* 0x000fe400000000ff */
[----:B------:R-:W-:Y:S02]  /*1a10*/  LEA.HI.X R15, R12, UR5, R19, 0x1, P4 ;  /* 0x000000050c0f7c11 */ /* 0x000fe4000a0f0c13 */
[----:B------:R-:W-:Y:S02]  /*1a20*/  PRMT R12, R18, 0x7610, R12 ;  /* 0x00007610120c7816 */ /* 0x000fe4000000000c */
[----:B------:R-:W-:-:S03]  /*1a30*/  PRMT R18, R13, 0x7610, R18 ;  /* 0x000076100d127816 */ /* 0x000fc60000000012 */
[----:B------:R0:W-:Y:S01]  /*1a40*/  @P2 STG.E.U16 desc[UR12][R14.64], R12 ;  /* 0x0000000c0e002986 */ /* 0x0001e2000c10150c */
[----:B------:R-:W-:Y:S05]  /*1a50*/  @!P3 BRA `(.L_x_30) ;  /* 0x000000000004b947 */ /* 0x000fea0003800000 */
[----:B------:R1:W5:Y:S02]  /*1a60*/  LDG.E.LTC128B.U16 R18, desc[UR12][R6.64+0x2] ;  /* 0x0000020c06127981 */ /* 0x000364000c1e1520 */
.L_x_30:
[----:B------:R-:W-:Y:S05]  /*1a70*/  BSYNC B0 ;  /* 0x0000000000007941 */ /* 0x000fea0003800000 */
.L_x_29:
[----:B------:R-:W-:Y:S01]  /*1a80*/  USHF.L.U32 UR5, UR6, 0x3, URZ ;  /* 0x0000000306057899 */ /* 0x000fe2000800063f */
[----:B-----5:R-:W-:Y:S01]  /*1a90*/  HADD2.F32 R11, -RZ, R18.H0_H0 ;  /* 0x20000012ff0b7230 */ /* 0x020fe20000004100 */
[----:B------:R-:W-:Y:S01]  /*1aa0*/  USHF.L.U64.HI UR4, UR6, 0x3, UR7 ;  /* 0x0000000306047899 */ /* 0x000fe20008010207 */
[----:B------:R-:W-:-:S03]  /*1ab0*/  ISETP.GT.AND P0, PT, R4, 0x8, P0 ;  /* 0x000000080400780c */ /* 0x000fc60000704270 */
[----:B0-----:R-:W-:Y:S02]  /*1ac0*/  IMAD.U32 R12, RZ, RZ, UR5 ;  /* 0x00000005ff0c7e24 */ /* 0x001fe4000f8e00ff */
[----:B------:R-:W-:Y:S01]  /*1ad0*/  FMUL R20, R11, R2 ;  /* 0x000000020b147220 */ /* 0x000fe20000400000 */
[----:B------:R-:W-:-:S03]  /*1ae0*/  IMAD.U32 R13, RZ, RZ, UR4 ;  /* 0x00000004ff0d7e24 */ /* 0x000fc6000f8e00ff */
[----:B------:R-:W-:Y:S01]  /*1af0*/  FFMA R20, R25, R0, R20 ;  /* 0x0000000019147223 */ /* 0x000fe20000000014 */
[----:B------:R-:W-:-:S04]  /*1b00*/  IMAD.WIDE.U32 R12, R10, UR6, R12 ;  /* 0x000000060a0c7c25 */ /* 0x000fc8000f8e000c */
[----:B------:R-:W-:Y:S02]  /*1b10*/  F2FP.F16.F32.PACK_AB R20, RZ, R20 ;  /* 0x00000014ff14723e */ /* 0x000fe400000000ff */
[----:B------:R-:W-:Y:S01]  /*1b20*/  IADD3 R10, P2, R8, R12, RZ ;  /* 0x0000000c080a7210 */ /* 0x000fe20007f5e0ff */
[----:B------:R-:W-:-:S03]  /*1b30*/  @P3 IMAD.MOV.U32 R12, RZ, RZ, R14 ;  /* 0x000000ffff0c3224 */ /* 0x000fc600078e000e */
[----:B------:R-:W-:Y:S01]  /*1b40*/  IADD3.X R5, R9, R5, R13, P2, !PT ;  /* 0x0000000509057210 */ /* 0x000fe200017fe40d */
[----:B------:R-:W-:Y:S01]  /*1b50*/  @P3 IMAD.MOV.U32 R13, RZ, RZ, R15 ;  /* 0x000000ffff0d3224 */ /* 0x000fe200078e000f */
[----:B------:R-:W-:-:S04]  /*1b60*/  LEA R8, P2, R10, UR8, 0x1 ;  /* 0x000000080a087c11 */ /* 0x000fc8000f8408ff */
[----:B------:R-:W-:Y:S01]  /*1b70*/  LEA.HI.X R9, R10, UR9, R5, 0x1, P2 ;  /* 0x000000090a097c11 */ /* 0x000fe200090f0c05 */
[----:B------:R0:W-:Y:S04]  /*1b80*/  @P3 STG.E.U16 desc[UR12][R12.64+0x2], R20 ;  /* 0x000002140c003986 */ /* 0x0001e8000c10150c */
[----:B------:R-:W2:Y:S01]  /*1b90*/  @P0 LDG.E.LTC128B.U16 R18, desc[UR12][R8.64] ;  /* 0x0000000c08120981 */ /* 0x000ea2000c1e1520 */
[C---:B------:R-:W-:Y:S01]  /*1ba0*/  SHF.L.U64.HI R11, R17.reuse, 0x1, R16 ;  /* 0x00000001110b7819 */ /* 0x040fe20000010210 */
[----:B------:R-:W-:Y:S01]  /*1bb0*/  BSSY B0, `(.L_x_31) ;  /* 0x000000b000007945 */ /* 0x000fe20003800000 */
[----:B------:R-:W-:Y:S02]  /*1bc0*/  LEA R10, P2, R17, R14, 0x1 ;  /* 0x0000000e110a7211 */ /* 0x000fe400078408ff */
[----:B------:R-:W-:-:S03]  /*1bd0*/  ISETP.GT.AND P1, PT, R4, 0x8, P1 ;  /* 0x000000080400780c */ /* 0x000fc60000f24270 */
[----:B------:R-:W-:Y:S02]  /*1be0*/  IMAD.X R11, R11, 0x1, R15, P2 ;  /* 0x000000010b0b7824 */ /* 0x000fe400010e060f */
[----:B--2---:R-:W-:-:S05]  /*1bf0*/  HADD2.F32 R5, -RZ, R18.H0_H0 ;  /* 0x20000012ff057230 */ /* 0x004fca0000004100 */
[----:B------:R-:W-:-:S04]  /*1c00*/  FMUL R5, R5, R2 ;  /* 0x0000000205057220 */ /* 0x000fc80000400000 */
[----:B------:R-:W-:-:S05]  /*1c10*/  FFMA R5, R26, R0, R5 ;  /* 0x000000001a057223 */ /* 0x000fca0000000005 */
[----:B------:R-:W-:-:S05]  /*1c20*/  F2FP.F16.F32.PACK_AB R5, RZ, R5 ;  /* 0x00000005ff05723e */ /* 0x000fca00000000ff */
[----:B------:R0:W-:Y:S01]  /*1c30*/  @P0 STG.E.U16 desc[UR12][R10.64], R5 ;  /* 0x000000050a000986 */ /* 0x0001e2000c10150c */
[----:B------:R-:W-:Y:S05]  /*1c40*/  @!P1 BRA `(.L_x_32) ;  /* 0x0000000000049947 */ /* 0x000fea0003800000 */
[----:B------:R2:W5:Y:S02]  /*1c50*/  LDG.E.LTC128B.U16 R18, desc[UR12][R8.64+0x2] ;  /* 0x0000020c08127981 */ /* 0x000564000c1e1520 */
.L_x_32:
[----:B------:R-:W-:Y:S05]  /*1c60*/  BSYNC B0 ;  /* 0x0000000000007941 */ /* 0x000fea0003800000 */
.L_x_31:
[----:B0----5:R-:W-:Y:S01]  /*1c70*/  HADD2.F32 R5, -RZ, R18.H0_H0 ;  /* 0x20000012ff057230 */ /* 0x021fe20000004100 */
[----:B------:R-:W-:Y:S01]  /*1c80*/  ISETP.GT.AND P0, PT, R3, 0x8, PT ;  /* 0x000000080300780c */ /* 0x000fe20003f04270 */
[----:B------:R-:W-:Y:S03]  /*1c90*/  BSSY B0, `(.L_x_33) ;  /* 0x0000008000007945 */ /* 0x000fe60003800000 */
[----:B------:R-:W-:Y:S01]  /*1ca0*/  FMUL R12, R5, R2 ;  /* 0x00000002050c7220 */ /* 0x000fe20000400000 */
[----:B------:R-:W-:-:S03]  /*1cb0*/  ISETP.GT.AND P2, PT, R4, RZ, P0 ;  /* 0x000000ff0400720c */ /* 0x000fc60000744270 */
[----:B------:R-:W-:-:S05]  /*1cc0*/  FFMA R12, R27, R0, R12 ;  /* 0x000000001b0c7223 */ /* 0x000fca000000000c */
[----:B------:R-:W-:-:S05]  /*1cd0*/  F2FP.F16.F32.PACK_AB R12, RZ, R12 ;  /* 0x0000000cff0c723e */ /* 0x000fca00000000ff */
[----:B------:R0:W-:Y:S01]  /*1ce0*/  @P1 STG.E.U16 desc[UR12][R10.64+0x2], R12 ;  /* 0x0000020c0a001986 */ /* 0x0001e2000c10150c */
[----:B------:R-:W-:Y:S05]  /*1cf0*/  @!P2 BRA `(.L_x_34) ;  /* 0x000000000004a947 */ /* 0x000fea0003800000 */
[----:B------:R3:W5:Y:S02]  /*1d00*/  LDG.E.LTC128B.U16 R18, desc[UR12][R6.64+0x10] ;  /* 0x0000100c06127981 */ /* 0x000764000c1e1520 */
.L_x_34:
[----:B------:R-:W-:Y:S05]  /*1d10*/  BSYNC B0 ;  /* 0x0000000000007941 */ /* 0x000fea0003800000 */
.L_x_33:
[----:B-----5:R-:W-:Y:S01]  /*1d20*/  HADD2.F32 R5, -RZ, R18.H0_H0 ;  /* 0x20000012ff057230 */ /* 0x020fe20000004100 */
[----:B------:R-:W-:Y:S01]  /*1d30*/  ISETP.GT.AND P1, PT, R3, 0x9, PT ;  /* 0x000000090300780c */ /* 0x000fe20003f24270 */
[----:B0-----:R-:W-:Y:S01]  /*1d40*/  @P2 IMAD.MOV.U32 R12, RZ, RZ, R14 ;  /* 0x000000ffff0c2224 */ /* 0x001fe200078e000e */
[----:B------:R-:W-:Y:S01]  /*1d50*/  BSSY B0, `(.L_x_35) ;  /* 0x0000009000007945 */ /* 0x000fe20003800000 */
[----:B------:R-:W-:Y:S02]  /*1d60*/  @P2 IMAD.MOV.U32 R13, RZ, RZ, R15 ;  /* 0x000000ffff0d2224 */ /* 0x000fe400078e000f */
[----:B------:R-:W-:Y:S01]  /*1d70*/  FMUL R5, R5, R2 ;  /* 0x0000000205057220 */ /* 0x000fe20000400000 */
[----:B------:R-:W-:-:S03]  /*1d80*/  ISETP.GT.AND P3, PT, R4, RZ, P1 ;  /* 0x000000ff0400720c */ /* 0x000fc60000f64270 */
[----:B------:R-:W-:-:S05]  /*1d90*/  FFMA R5, R28, R0, R5 ;  /* 0x000000001c057223 */ /* 0x000fca0000000005 */
[----:B------:R-:W-:-:S05]  /*1da0*/  F2FP.F16.F32.PACK_AB R5, RZ, R5 ;  /* 0x00000005ff05723e */ /* 0x000fca00000000ff */
[----:B------:R0:W-:Y:S01]  /*1db0*/  @P2 STG.E.U16 desc[UR12][R12.64+0x10], R5 ;  /* 0x000010050c002986 */ /* 0x0001e2000c10150c */
[----:B------:R-:W-:Y:S05]  /*1dc0*/  @!P3 BRA `(.L_x_36) ;  /* 0x000000000004b947 */ /* 0x000fea0003800000 */
[----:B------:R4:W5:Y:S02]  /*1dd0*/  LDG.E.LTC128B.U16 R18, desc[UR12][R6.64+0x12] ;  /* 0x0000120c06127981 */ /* 0x000964000c1e1520 */
.L_x_36:
[----:B------:R-:W-:Y:S05]  /*1de0*/  BSYNC B0 ;  /* 0x0000000000007941 */ /* 0x000fea0003800000 */
.L_x_35:
[----:B0----5:R-:W-:Y:S01]  /*1df0*/  HADD2.F32 R5, -RZ, R18.H0_H0 ;  /* 0x20000012ff057230 */ /* 0x021fe20000004100 */
[----:B------:R-:W-:Y:S01]  /*1e00*/  ISETP.GT.AND P0, PT, R4, 0x8, P0 ;  /* 0x000000080400780c */ /* 0x000fe20000704270 */
[----:B------:R-:W-:Y:S01]  /*1e10*/  @P3 IMAD.MOV.U32 R13, RZ, RZ, R15 ;  /* 0x000000ffff0d3224 */ /* 0x000fe200078e000f */
[----:B------:R-:W-:Y:S02]  /*1e20*/  BSSY B0, `(.L_x_37) ;  /* 0x0000009000007945 */ /* 0x000fe40003800000 */
[----:B------:R-:W-:-:S04]  /*1e30*/  FMUL R12, R5, R2 ;  /* 0x00000002050c7220 */ /* 0x000fc80000400000 */
[----:B------:R-:W-:-:S05]  /*1e40*/  FFMA R12, R29, R0, R12 ;  /* 0x000000001d0c7223 */ /* 0x000fca000000000c */
[----:B------:R-:W-:-:S04]  /*1e50*/  F2FP.F16.F32.PACK_AB R12, RZ, R12 ;  /* 0x0000000cff0c723e */ /* 0x000fc800000000ff */
[----:B------:R-:W-:Y:S01]  /*1e60*/  PRMT R5, R12, 0x7610, R5 ;  /* 0x000076100c057816 */ /* 0x000fe20000000005 */
[----:B------:R-:W-:-:S05]  /*1e70*/  @P3 IMAD.MOV.U32 R12, RZ, RZ, R14 ;  /* 0x000000ffff0c3224 */ /* 0x000fca00078e000e */
[----:B------:R0:W-:Y:S01]  /*1e80*/  @P3 STG.E.U16 desc[UR12][R12.64+0x12], R5 ;  /* 0x000012050c003986 */ /* 0x0001e2000c10150c */
[----:B------:R-:W-:Y:S05]  /*1e90*/  @!P0 BRA `(.L_x_38) ;  /* 0x0000000000048947 */ /* 0x000fea0003800000 */
[----:B------:R0:W5:Y:S02]  /*1ea0*/  LDG.E.LTC128B.U16 R18, desc[UR12][R8.64+0x10] ;  /* 0x0000100c08127981 */ /* 0x000164000c1e1520 */
.L_x_38:
[----:B------:R-:W-:Y:S05]  /*1eb0*/  BSYNC B0 ;  /* 0x0000000000007941 */ /* 0x000fea0003800000 */
.L_x_37:
[----:B0----5:R-:W-:Y:S01]  /*1ec0*/  HADD2.F32 R5, -RZ, R18.H0_H0 ;  /* 0x20000012ff057230 */ /* 0x021fe20000004100 */
[----:B------:R-:W-:Y:S01]  /*1ed0*/  ISETP.GT.AND P1, PT, R4, 0x8, P1 ;  /* 0x000000080400780c */ /* 0x000fe20000f24270 */
[----:B------:R-:W-:Y:S03]  /*1ee0*/  BSSY B0, `(.L_x_39) ;  /* 0x0000007000007945 */ /* 0x000fe60003800000 */
[----:B------:R-:W-:-:S04]  /*1ef0*/  FMUL R5, R5, R2 ;  /* 0x0000000205057220 */ /* 0x000fc80000400000 */
[----:B------:R-:W-:-:S05]  /*1f00*/  FFMA R5, R30, R0, R5 ;  /* 0x000000001e057223 */ /* 0x000fca0000000005 */
[----:B------:R-:W-:-:S05]  /*1f10*/  F2FP.F16.F32.PACK_AB R5, RZ, R5 ;  /* 0x00000005ff05723e */ /* 0x000fca00000000ff */
[----:B------:R0:W-:Y:S01]  /*1f20*/  @P0 STG.E.U16 desc[UR12][R10.64+0x10], R5 ;  /* 0x000010050a000986 */ /* 0x0001e2000c10150c */
[----:B------:R-:W-:Y:S05]  /*1f30*/  @!P1 BRA `(.L_x_40) ;  /* 0x0000000000049947 */ /* 0x000fea0003800000 */
[----:B------:R0:W5:Y:S02]  /*1f40*/  LDG.E.LTC128B.U16 R18, desc[UR12][R8.64+0x12] ;  /* 0x0000120c08127981 */ /* 0x000164000c1e1520 */
.L_x_40:
[----:B------:R-:W-:Y:S05]  /*1f50*/  BSYNC B0 ;  /* 0x0000000000007941 */ /* 0x000fea0003800000 */
.L_x_39:
        /* <DEDUP_REMOVED lines=10> */
.L_x_42:
[----:B------:R-:W-:Y:S05]  /*2000*/  BSYNC B0 ;  /* 0x0000000000007941 */ /* 0x000fea0003800000 */
.L_x_41:
        /* <DEDUP_REMOVED lines=12> */
.L_x_44:
[----:B------:R-:W-:Y:S05]  /*20d0*/  BSYNC B0 ;  /* 0x0000000000007941 */ /* 0x000fea0003800000 */
.L_x_43:
        /* <DEDUP_REMOVED lines=12> */
.L_x_46:
[----:B------:R-:W-:Y:S05]  /*21a0*/  BSYNC B0 ;  /* 0x0000000000007941 */ /* 0x000fea0003800000 */
.L_x_45:
        /* <DEDUP_REMOVED lines=9> */
.L_x_48:
[----:B------:R-:W-:Y:S05]  /*2240*/  BSYNC B0 ;  /* 0x0000000000007941 */ /* 0x000fea0003800000 */
.L_x_47:
        /* <DEDUP_REMOVED lines=10> */
.L_x_50:
[----:B------:R-:W-:Y:S05]  /*22f0*/  BSYNC B0 ;  /* 0x0000000000007941 */ /* 0x000fea0003800000 */
.L_x_49:
        /* <DEDUP_REMOVED lines=12> */
.L_x_52:
[----:B------:R-:W-:Y:S05]  /*23c0*/  BSYNC B0 ;  /* 0x0000000000007941 */ /* 0x000fea0003800000 */
.L_x_51:
        /* <DEDUP_REMOVED lines=12> */
.L_x_54:
[----:B------:R-:W-:Y:S05]  /*2490*/  BSYNC B0 ;  /* 0x0000000000007941 */ /* 0x000fea0003800000 */
.L_x_53:
        /* <DEDUP_REMOVED lines=9> */
.L_x_56:
[----:B------:R-:W-:Y:S05]  /*2530*/  BSYNC B0 ;  /* 0x0000000000007941 */ /* 0x000fea0003800000 */
.L_x_55:
        /* <DEDUP_REMOVED lines=10> */
.L_x_58:
[----:B------:R-:W-:Y:S05]  /*25e0*/  BSYNC B0 ;  /* 0x0000000000007941 */ /* 0x000fea0003800000 */
.L_x_57:
        /* <DEDUP_REMOVED lines=12> */
.L_x_60:
[----:B------:R-:W-:Y:S05]  /*26b0*/  BSYNC B0 ;  /* 0x0000000000007941 */ /* 0x000fea0003800000 */
.L_x_59:
        /* <DEDUP_REMOVED lines=12> */
.L_x_62:
[----:B------:R-:W-:Y:S05]  /*2780*/  BSYNC B0 ;  /* 0x0000000000007941 */ /* 0x000fea0003800000 */
.L_x_61:
        /* <DEDUP_REMOVED lines=9> */
.L_x_64:
[----:B------:R-:W-:Y:S05]  /*2820*/  BSYNC B0 ;  /* 0x0000000000007941 */ /* 0x000fea0003800000 */
.L_x_63:
        /* <DEDUP_REMOVED lines=10> */
.L_x_66:
[----:B------:R-:W-:Y:S05]  /*28d0*/  BSYNC B0 ;  /* 0x0000000000007941 */ /* 0x000fea0003800000 */
.L_x_65:
        /* <DEDUP_REMOVED lines=12> */
.L_x_68:
[----:B------:R-:W-:Y:S05]  /*29a0*/  BSYNC B0 ;  /* 0x0000000000007941 */ /* 0x000fea0003800000 */
.L_x_67:
        /* <DEDUP_REMOVED lines=12> */
.L_x_70:
[----:B------:R-:W-:Y:S05]  /*2a70*/  BSYNC B0 ;  /* 0x0000000000007941 */ /* 0x000fea0003800000 */
.L_x_69:
        /* <DEDUP_REMOVED lines=9> */
.L_x_72:
[----:B------:R-:W-:Y:S05]  /*2b10*/  BSYNC B0 ;  /* 0x0000000000007941 */ /* 0x000fea0003800000 */
.L_x_71:
        /* <DEDUP_REMOVED lines=10> */
.L_x_74:
[----:B------:R-:W-:Y:S05]  /*2bc0*/  BSYNC B0 ;  /* 0x0000000000007941 */ /* 0x000fea0003800000 */
.L_x_73:
        /* <DEDUP_REMOVED lines=12> */
.L_x_76:
[----:B------:R-:W-:Y:S05]  /*2c90*/  BSYNC B0 ;  /* 0x0000000000007941 */ /* 0x000fea0003800000 */
.L_x_75:
        /* <DEDUP_REMOVED lines=12> */
.L_x_78:
[----:B------:R-:W-:Y:S05]  /*2d60*/  BSYNC B0 ;  /* 0x0000000000007941 */ /* 0x000fea0003800000 */
.L_x_77:
        /* <DEDUP_REMOVED lines=9> */
.L_x_80:
[----:B------:R-:W-:Y:S05]  /*2e00*/  BSYNC B0 ;  /* 0x0000000000007941 */ /* 0x000fea0003800000 */
.L_x_79:
        /* <DEDUP_REMOVED lines=10> */
.L_x_82:
[----:B------:R-:W-:Y:S05]  /*2eb0*/  BSYNC B0 ;  /* 0x0000000000007941 */ /* 0x000fea0003800000 */
.L_x_81:
        /* <DEDUP_REMOVED lines=12> */
.L_x_84:
[----:B------:R-:W-:Y:S05]  /*2f80*/  BSYNC B0 ;  /* 0x0000000000007941 */ /* 0x000fea0003800000 */
.L_x_83:
[----:B-----5:R-:W-:Y:S01]  /*2f90*/  HADD2.F32 R3, -RZ, R18.H0_H0 ;  /* 0x20000012ff037230 */ /* 0x020fe20000004100 */
[----:B------:R-:W-:Y:S01]  /*2fa0*/  ISETP.GT.AND P0, PT, R4, 0x8, P0 ;  /* 0x000000080400780c */ /* 0x000fe20000704270 */
[----:B------:R-:W-:Y:S03]  /*2fb0*/  BSSY B0, `(.L_x_85) ;  /* 0x0000007000007945 */ /* 0x000fe60003800000 */
[----:B01-34-:R-:W-:-:S04]  /*2fc0*/  FMUL R6, R3, R2 ;  /* 0x0000000203067220 */ /* 0x01bfc80000400000 */
[----:B------:R-:W-:-:S05]  /*2fd0*/  FFMA R6, R53, R0, R6 ;  /* 0x0000000035067223 */ /* 0x000fca0000000006 */
[----:B------:R-:W-:-:S05]  /*2fe0*/  F2FP.F16.F32.PACK_AB R6, RZ, R6 ;  /* 0x00000006ff06723e */ /* 0x000fca00000000ff */
[----:B------:R0:W-:Y:S01]  /*2ff0*/  @P3 STG.E.U16 desc[UR12][R14.64+0x72], R6 ;  /* 0x000072060e003986 */ /* 0x0001e2000c10150c */
[----:B------:R-:W-:Y:S05]  /*3000*/  @!P0 BRA `(.L_x_86) ;  /* 0x0000000000048947 */ /* 0x000fea0003800000 */
[----:B------:R1:W5:Y:S02]  /*3010*/  LDG.E.LTC128B.U16 R18, desc[UR12][R8.64+0x70] ;  /* 0x0000700c08127981 */ /* 0x000364000c1e1520 */
.L_x_86:
[----:B------:R-:W-:Y:S05]  /*3020*/  BSYNC B0 ;  /* 0x0000000000007941 */ /* 0x000fea0003800000 */
.L_x_85:
[----:B-----5:R-:W-:Y:S01]  /*3030*/  HADD2.F32 R3, -RZ, R18.H0_H0 ;  /* 0x20000012ff037230 */ /* 0x020fe20000004100 */
[----:B------:R-:W-:Y:S01]  /*3040*/  ISETP.GT.AND P1, PT, R4, 0x8, P1 ;  /* 0x000000080400780c */ /* 0x000fe20000f24270 */
[----:B------:R-:W-:Y:S01]  /*3050*/  @P0 IMAD.MOV.U32 R4, RZ, RZ, R10 ;  /* 0x000000ffff040224 */ /* 0x000fe200078e000a */
[----:B------:R-:W-:Y:S01]  /*3060*/  BSSY B0, `(.L_x_87) ;  /* 0x0000008000007945 */ /* 0x000fe20003800000 */
[----:B------:R-:W-:Y:S02]  /*3070*/  @P0 IMAD.MOV.U32 R5, RZ, RZ, R11 ;  /* 0x000000ffff050224 */ /* 0x000fe400078e000b */
[----:B------:R-:W-:-:S04]  /*3080*/  FMUL R3, R3, R2 ;  /* 0x0000000203037220 */ /* 0x000fc80000400000 */
[----:B------:R-:W-:-:S05]  /*3090*/  FFMA R3, R54, R0, R3 ;  /* 0x0000000036037223 */ /* 0x000fca0000000003 */
[----:B------:R-:W-:-:S05]  /*30a0*/  F2FP.F16.F32.PACK_AB R3, RZ, R3 ;  /* 0x00000003ff03723e */ /* 0x000fca00000000ff */
[----:B------:R3:W-:Y:S01]  /*30b0*/  @P0 STG.E.U16 desc[UR12][R4.64+0x70], R3 ;  /* 0x0000700304000986 */ /* 0x0007e2000c10150c */
[----:B------:R-:W-:Y:S05]  /*30c0*/  @!P1 BRA `(.L_x_88) ;  /* 0x0000000000049947 */ /* 0x000fea0003800000 */
[----:B------:R4:W5:Y:S02]  /*30d0*/  LDG.E.LTC128B.U16 R18, desc[UR12][R8.64+0x72] ;  /* 0x0000720c08127981 */ /* 0x000964000c1e1520 */
.L_x_88:
[----:B------:R-:W-:Y:S05]  /*30e0*/  BSYNC B0 ;  /* 0x0000000000007941 */ /* 0x000fea0003800000 */
.L_x_87:
[----:B---3-5:R-:W-:-:S05]  /*30f0*/  HADD2.F32 R3, -RZ, R18.H0_H0 ;  /* 0x20000012ff037230 */ /* 0x028fca0000004100 */
[----:B------:R-:W-:-:S04]  /*3100*/  FMUL R2, R3, R2 ;  /* 0x0000000203027220 */ /* 0x000fc80000400000 */
[----:B------:R-:W-:Y:S01]  /*3110*/  FFMA R2, R55, R0, R2 ;  /* 0x0000000037027223 */ /* 0x000fe20000000002 */
[----:B------:R-:W-:Y:S06]  /*3120*/  @!P1 EXIT ;  /* 0x000000000000994d */ /* 0x000fec0003800000 */
[----:B------:R-:W-:-:S05]  /*3130*/  F2FP.F16.F32.PACK_AB R2, RZ, R2 ;  /* 0x00000002ff02723e */ /* 0x000fca00000000ff */
[----:B------:R-:W-:Y:S01]  /*3140*/  STG.E.U16 desc[UR12][R10.64+0x72], R2 ;  /* 0x000072020a007986 */ /* 0x000fe2000c10150c */
[----:B------:R-:W-:Y:S05]  /*3150*/  EXIT ;  /* 0x000000000000794d */ /* 0x000fea0003800000 */
.L_x_28:
[----:B------:R-:W-:Y:S01]  /*3160*/  ISETP.GT.AND P3, PT, R3, 0x1, PT ;  /* 0x000000010300780c */ /* 0x000fe20003f64270 */
[----:B------:R-:W-:Y:S01]  /*3170*/  ULDC.64 UR4, c[0x0][0x5c8] ;  /* 0x0001720000047ab9 */ /* 0x000fe20000000a00 */
[-C--:B--2---:R-:W-:Y:S01]  /*3180*/  FMUL R24, R24, R0.reuse ;  /* 0x0000000018187220 */ /* 0x084fe20000400000 */
[-C--:B------:R-:W-:Y:S01]  /*3190*/  FMUL R25, R25, R0.reuse ;  /* 0x0000000019197220 */ /* 0x080fe20000400000 */
[----:B------:R-:W-:Y:S01]  /*31a0*/  ISETP.GT.AND P4, PT, R4, RZ, P3 ;  /* 0x000000ff0400720c */ /* 0x000fe20001f84270 */
[-C--:B------:R-:W-:Y:S01]  /*31b0*/  FMUL R26, R26, R0.reuse ;  /* 0x000000001a1a7220 */ /* 0x080fe20000400000 */
[----:B------:R-:W-:Y:S01]  /*31c0*/  LEA R6, P1, R12, UR4, 0x1 ;  /* 0x000000040c067c11 */ /* 0x000fe2000f8208ff */
[----:B------:R-:W-:Y:S01]  /*31d0*/  FMUL R27, R27, R0 ;  /* 0x000000001b1b7220 */ /* 0x000fe20000400000 */
[----:B------:R-:W-:Y:S01]  /*31e0*/  F2FP.F16.F32.PACK_AB R24, RZ, R24 ;  /* 0x00000018ff18723e */ /* 0x000fe200000000ff */
[-C--:B------:R-:W-:Y:S01]  /*31f0*/  FMUL R28, R28, R0.reuse ;  /* 0x000000001c1c7220 */ /* 0x080fe20000400000 */
[----:B------:R-:W-:Y:S01]  /*3200*/  LEA.HI.X R7, R12, UR5, R19, 0x1, P1 ;  /* 0x000000050c077c11 */ /* 0x000fe200088f0c13 */
[-C--:B------:R-:W-:Y:S01]  /*3210*/  FMUL R29, R29, R0.reuse ;  /* 0x000000001d1d7220 */ /* 0x080fe20000400000 */
[----:B------:R-:W-:Y:S01]  /*3220*/  F2FP.F16.F32.PACK_AB R25, RZ, R25 ;  /* 0x00000019ff19723e */ /* 0x000fe200000000ff */
[-C--:B------:R-:W-:Y:S01]  /*3230*/  FMUL R30, R30, R0.reuse ;  /* 0x000000001e1e7220 */ /* 0x080fe20000400000 */
[----:B------:R-:W-:Y:S01]  /*3240*/  SHF.L.U64.HI R5, R17, 0x1, R16 ;  /* 0x0000000111057819 */ /* 0x000fe20000010210 */
[----:B------:R-:W-:Y:S01]  /*3250*/  @P2 STG.E.U16 desc[UR12][R6.64], R24 ;  /* 0x0000001806002986 */ /* 0x000fe2000c10150c */
[----:B------:R-:W-:Y:S01]  /*3260*/  ISETP.GT.AND P2, PT, R4, 0x8, P0 ;  /* 0x000000080400780c */ /* 0x000fe20000744270 */
[----:B------:R-:W-:Y:S01]  /*3270*/  FMUL R31, R31, R0 ;  /* 0x000000001f1f7220 */ /* 0x000fe20000400000 */
[----:B------:R-:W-:Y:S01]  /*3280*/  ISETP.GT.AND P1, PT, R3, 0x8, PT ;  /* 0x000000080300780c */ /* 0x000fe20003f24270 */
[----:B------:R-:W-:Y:S01]  /*3290*/  @P4 STG.E.U16 desc[UR12][R6.64+0x2], R25 ;  /* 0x0000021906004986 */ /* 0x000fe2000c10150c */
[----:B------:R-:W-:Y:S01]  /*32a0*/  LEA R8, P4, R17, R6, 0x1 ;  /* 0x0000000611087211 */ /* 0x000fe200078808ff */
[-C--:B------:R-:W-:Y:S01]  /*32b0*/  FMUL R32, R32, R0.reuse ;  /* 0x0000000020207220 */ /* 0x080fe20000400000 */
[C---:B------:R-:W-:Y:S01]  /*32c0*/  ISETP.GT.AND P3, PT, R4.reuse, 0x8, P3 ;  /* 0x000000080400780c */ /* 0x040fe20001f64270 */
[-C--:B------:R-:W-:Y:S01]  /*32d0*/  FMUL R33, R33, R0.reuse ;  /* 0x0000000021217220 */ /* 0x080fe20000400000 */
[----:B------:R-:W-:Y:S01]  /*32e0*/  ISETP.GT.AND P0, PT, R3, 0x9, PT ;  /* 0x000000090300780c */ /* 0x000fe20003f04270 */
[----:B------:R-:W-:Y:S01]  /*32f0*/  IMAD.X R9, R5, 0x1, R7, P4 ;  /* 0x0000000105097824 */ /* 0x000fe200020e0607 */
[----:B------:R-:W-:Y:S01]  /*3300*/  ISETP.GT.AND P5, PT, R4, RZ, P1 ;  /* 0x000000ff0400720c */ /* 0x000fe20000fa4270 */
[-C--:B------:R-:W-:Y:S01]  /*3310*/  FMUL R34, R34, R0.reuse ;  /* 0x0000000022227220 */ /* 0x080fe20000400000 */
[----:B------:R-:W-:Y:S01]  /*3320*/  ISETP.GT.AND P4, PT, R4, RZ, P0 ;  /* 0x000000ff0400720c */ /* 0x000fe20000784270 */
[----:B------:R-:W-:Y:S01]  /*3330*/  FMUL R35, R35, R0 ;  /* 0x0000000023237220 */ /* 0x000fe20000400000 */
[----:B------:R-:W-:Y:S01]  /*3340*/  F2FP.F16.F32.PACK_AB R26, RZ, R26 ;  /* 0x0000001aff1a723e */ /* 0x000fe200000000ff */
[-C--:B------:R-:W-:Y:S01]  /*3350*/  FMUL R36, R36, R0.reuse ;  /* 0x0000000024247220 */ /* 0x080fe20000400000 */
[----:B------:R-:W-:Y:S01]  /*3360*/  F2FP.F16.F32.PACK_AB R27, RZ, R27 ;  /* 0x0000001bff1b723e */ /* 0x000fe200000000ff */
[----:B------:R-:W-:Y:S01]  /*3370*/  FMUL R37, R37, R0 ;  /* 0x0000000025257220 */ /* 0x000fe20000400000 */
[----:B------:R-:W-:Y:S01]  /*3380*/  F2FP.F16.F32.PACK_AB R28, RZ, R28 ;  /* 0x0000001cff1c723e */ /* 0x000fe200000000ff */
[----:B------:R-:W-:Y:S01]  /*3390*/  @P2 STG.E.U16 desc[UR12][R8.64], R26 ;  /* 0x0000001a08002986 */ /* 0x000fe2000c10150c */
[----:B------:R-:W-:Y:S01]  /*33a0*/  F2FP.F16.F32.PACK_AB R29, RZ, R29 ;  /* 0x0000001dff1d723e */ /* 0x000fe200000000ff */
[-C--:B------:R-:W-:Y:S01]  /*33b0*/  FMUL R38, R38, R0.reuse ;  /* 0x0000000026267220 */ /* 0x080fe20000400000 */
[C---:B------:R-:W-:Y:S01]  /*33c0*/  ISETP.GT.AND P1, PT, R4.reuse, 0x8, P1 ;  /* 0x000000080400780c */ /* 0x040fe20000f24270 */
[----:B------:R-:W-:Y:S01]  /*33d0*/  @P3 STG.E.U16 desc[UR12][R8.64+0x2], R27 ;  /* 0x0000021b08003986 */ /* 0x000fe2000c10150c */
[----:B------:R-:W-:Y:S01]  /*33e0*/  ISETP.GT.AND P3, PT, R3, 0x10, PT ;  /* 0x000000100300780c */ /* 0x000fe20003f64270 */
[-C--:B------:R-:W-:Y:S01]  /*33f0*/  FMUL R39, R39, R0.reuse ;  /* 0x0000000027277220 */ /* 0x080fe20000400000 */
[----:B------:R-:W-:Y:S01]  /*3400*/  ISETP.GT.AND P2, PT, R4, 0x8, P0 ;  /* 0x000000080400780c */ /* 0x000fe20000744270 */
[----:B------:R-:W-:Y:S01]  /*3410*/  @P5 STG.E.U16 desc[UR12][R6.64+0x10], R28 ;  /* 0x0000101c06005986 */ /* 0x000fe2000c10150c */
[----:B------:R-:W-:Y:S01]  /*3420*/  ISETP.GT.AND P0, PT, R3, 0x11, PT ;  /* 0x000000110300780c */ /* 0x000fe20003f04270 */
[----:B------:R-:W-:Y:S01]  /*3430*/  FMUL R40, R40, R0 ;  /* 0x0000000028287220 */ /* 0x000fe20000400000 */
[----:B------:R-:W-:Y:S01]  /*3440*/  F2FP.F16.F32.PACK_AB R30, RZ, R30 ;  /* 0x0000001eff1e723e */ /* 0x000fe200000000ff */
[----:B------:R-:W-:Y:S01]  /*3450*/  @P4 STG.E.U16 desc[UR12][R6.64+0x12], R29 ;  /* 0x0000121d06004986 */ /* 0x000fe2000c10150c */
[C---:B------:R-:W-:Y:S01]  /*3460*/  ISETP.GT.AND P4, PT, R4.reuse, RZ, P3 ;  /* 0x000000ff0400720c */ /* 0x040fe20001f84270 */
[-C--:B------:R-:W-:Y:S01]  /*3470*/  FMUL R41, R41, R0.reuse ;  /* 0x0000000029297220 */ /* 0x080fe20000400000 */
[----:B------:R-:W-:Y:S01]  /*3480*/  ISETP.GT.AND P5, PT, R4, RZ, P0 ;  /* 0x000000ff0400720c */ /* 0x000fe200007a4270 */
[----:B------:R-:W-:Y:S01]  /*3490*/  @P1 STG.E.U16 desc[UR12][R8.64+0x10], R30 ;  /* 0x0000101e08001986 */ /* 0x000fe2000c10150c */
[----:B------:R-:W-:Y:S01]  /*34a0*/  F2FP.F16.F32.PACK_AB R31, RZ, R31 ;  /* 0x0000001fff1f723e */ /* 0x000fe200000000ff */
[----:B------:R-:W-:Y:S01]  /*34b0*/  FMUL R42, R42, R0 ;  /* 0x000000002a2a7220 */ /* 0x000fe20000400000 */
[----:B------:R-:W-:Y:S01]  /*34c0*/  F2FP.F16.F32.PACK_AB R32, RZ, R32 ;  /* 0x00000020ff20723e */ /* 0x000fe200000000ff */
[-C--:B------:R-:W-:Y:S01]  /*34d0*/  FMUL R43, R43, R0.reuse ;  /* 0x000000002b2b7220 */ /* 0x080fe20000400000 */
[----:B------:R-:W-:Y:S01]  /*34e0*/  F2FP.F16.F32.PACK_AB R33, RZ, R33 ;  /* 0x00000021ff21723e */ /* 0x000fe200000000ff */
[----:B------:R-:W-:Y:S01]  /*34f0*/  @P2 STG.E.U16 desc[UR12][R8.64+0x12], R31 ;  /* 0x0000121f08002986 */ /* 0x000fe2000c10150c */
[----:B------:R-:W-:Y:S01]  /*3500*/  ISETP.GT.AND P3, PT, R4, 0x8, P3 ;  /* 0x000000080400780c */ /* 0x000fe20001f64270 */
[-C--:B------:R-:W-:Y:S01]  /*3510*/  FMUL R44, R44, R0.reuse ;  /* 0x000000002c2c7220 */ /* 0x080fe20000400000 */
[----:B------:R-:W-:Y:S01]  /*3520*/  ISETP.GT.AND P1, PT, R3, 0x18, PT ;  /* 0x000000180300780c */ /* 0x000fe20003f24270 */
[----:B------:R-:W-:Y:S01]  /*3530*/  @P4 STG.E.U16 desc[UR12][R6.64+0x20], R32 ;  /* 0x0000202006004986 */ /* 0x000fe2000c10150c */
[C---:B------:R-:W-:Y:S01]  /*3540*/  ISETP.GT.AND P0, PT, R4.reuse, 0x8, P0 ;  /* 0x000000080400780c */ /* 0x040fe20000704270 */
[-C--:B------:R-:W-:Y:S01]  /*3550*/  FMUL R45, R45, R0.reuse ;  /* 0x000000002d2d7220 */ /* 0x080fe20000400000 */
[----:B------:R-:W-:Y:S01]  /*3560*/  ISETP.GT.AND P2, PT, R3, 0x19, PT ;  /* 0x000000190300780c */ /* 0x000fe20003f44270 */
[----:B------:R-:W-:Y:S01]  /*3570*/  @P5 STG.E.U16 desc[UR12][R6.64+0x22], R33 ;  /* 0x0000222106005986 */ /* 0x000fe2000c10150c */
        /* <DEDUP_REMOVED lines=12> */
[----:B------:R-:W-:Y:S01]  /*3640*/  ISETP.GT.AND P3, PT, R3, 0x20, PT ;  /* 0x000000200300780c */ /* 0x000fe20003f64270 */
[----:B------:R-:W-:Y:S01]  /*3650*/  @P0 STG.E.U16 desc[UR12][R8.64+0x22], R35 ;  /* 0x0000222308000986 */ /* 0x000fe2000c10150c */
[C---:B------:R-:W-:Y:S01]  /*3660*/  ISETP.GT.AND P1, PT, R4.reuse, 0x8, P1 ;  /* 0x000000080400780c */ /* 0x040fe20000f24270 */
[-C--:B------:R-:W-:Y:S01]  /*3670*/  FMUL R51, R51, R0.reuse ;  /* 0x0000000033337220 */ /* 0x080fe20000400000 */
[----:B------:R-:W-:Y:S01]  /*3680*/  ISETP.GT.AND P0, PT, R3, 0x21, PT ;  /* 0x000000210300780c */ /* 0x000fe20003f04270 */
[----:B------:R-:W-:Y:S01]  /*3690*/  @P4 STG.E.U16 desc[UR12][R6.64+0x30], R36 ;  /* 0x0000302406004986 */ /* 0x000fe2000c10150c */
[----:B------:R-:W-:Y:S01]  /*36a0*/  ISETP.GT.AND P2, PT, R4, 0x8, P2 ;  /* 0x000000080400780c */ /* 0x000fe20001744270 */
[-C--:B------:R-:W-:Y:S01]  /*36b0*/  FMUL R52, R52, R0.reuse ;  /* 0x0000000034347220 */ /* 0x080fe20000400000 */
[C---:B------:R-:W-:Y:S01]  /*36c0*/  ISETP.GT.AND P4, PT, R4.reuse, RZ, P3 ;  /* 0x000000ff0400720c */ /* 0x040fe20001f84270 */
[----:B------:R-:W-:Y:S01]  /*36d0*/  @P5 STG.E.U16 desc[UR12][R6.64+0x32], R37 ;  /* 0x0000322506005986 */ /* 0x000fe2000c10150c */
        /* <DEDUP_REMOVED lines=8> */
[----:B------:R-:W-:-:S02]  /*3760*/  F2FP.F16.F32.PACK_AB R41, RZ, R41 ;  /* 0x00000029ff29723e */ /* 0x000fc400000000ff */
[C---:B------:R-:W-:Y:S01]  /*3770*/  ISETP.GT.AND P3, PT, R4.reuse, 0x8, P3 ;  /* 0x000000080400780c */ /* 0x040fe20001f64270 */
[----:B------:R-:W-:Y:S01]  /*3780*/  @P2 STG.E.U16 desc[UR12][R8.64+0x32], R39 ;  /* 0x0000322708002986 */ /* 0x000fe2000c10150c */
[----:B------:R-:W-:Y:S02]  /*3790*/  ISETP.GT.AND P0, PT, R4, 0x8, P0 ;  /* 0x000000080400780c */ /* 0x000fe40000704270 */
[----:B------:R-:W-:Y:S01]  /*37a0*/  F2FP.F16.F32.PACK_AB R42, RZ, R42 ;  /* 0x0000002aff2a723e */ /* 0x000fe200000000ff */
[----:B------:R-:W-:Y:S01]  /*37b0*/  @P4 STG.E.U16 desc[UR12][R6.64+0x40], R40 ;  /* 0x0000402806004986 */ /* 0x000fe2000c10150c */
[C---:B------:R-:W-:Y:S02]  /*37c0*/  ISETP.GT.AND P4, PT, R3.reuse, 0x28, PT ;  /* 0x000000280300780c */ /* 0x040fe40003f84270 */
[----:B------:R-:W-:Y:S01]  /*37d0*/  F2FP.F16.F32.PACK_AB R43, RZ, R43 ;  /* 0x0000002bff2b723e */ /* 0x000fe200000000ff */
[----:B------:R-:W-:Y:S01]  /*37e0*/  @P5 STG.E.U16 desc[UR12][R6.64+0x42], R41 ;  /* 0x0000422906005986 */ /* 0x000fe2000c10150c */
[----:B------:R-:W-:-:S02]  /*37f0*/  ISETP.GT.AND P5, PT, R3, 0x29, PT ;  /* 0x000000290300780c */ /* 0x000fc40003fa4270 */
[C---:B------:R-:W-:Y:S01]  /*3800*/  ISETP.GT.AND P1, PT, R4.reuse, RZ, P4 ;  /* 0x000000ff0400720c */ /* 0x040fe20002724270 */
[----:B------:R-:W-:Y:S01]  /*3810*/  @P3 STG.E.U16 desc[UR12][R8.64+0x40], R42 ;  /* 0x0000402a08003986 */ /* 0x000fe2000c10150c */
[----:B------:R-:W-:Y:S02]  /*3820*/  ISETP.GT.AND P6, PT, R4, RZ, P5 ;  /* 0x000000ff0400720c */ /* 0x000fe40002fc4270 */
[----:B------:R-:W-:Y:S01]  /*3830*/  F2FP.F16.F32.PACK_AB R44, RZ, R44 ;  /* 0x0000002cff2c723e */ /* 0x000fe200000000ff */
[----:B------:R-:W-:Y:S01]  /*3840*/  @P0 STG.E.U16 desc[UR12][R8.64+0x42], R43 ;  /* 0x0000422b08000986 */ /* 0x000fe2000c10150c */
[C---:B------:R-:W-:Y:S02]  /*3850*/  ISETP.GT.AND P3, PT, R3.reuse, 0x30, PT ;  /* 0x000000300300780c */ /* 0x040fe40003f64270 */
[C---:B------:R-:W-:Y:S02]  /*3860*/  ISETP.GT.AND P2, PT, R3.reuse, 0x31, PT ;  /* 0x000000310300780c */ /* 0x040fe40003f44270 */
[----:B------:R-:W-:-:S02]  /*3870*/  ISETP.GT.AND P0, PT, R3, 0x39, PT ;  /* 0x000000390300780c */ /* 0x000fc40003f04270 */
[C---:B------:R-:W-:Y:S01]  /*3880*/  ISETP.GT.AND P4, PT, R4.reuse, 0x8, P4 ;  /* 0x000000080400780c */ /* 0x040fe20002784270 */
[----:B------:R-:W-:Y:S01]  /*3890*/  @P1 STG.E.U16 desc[UR12][R6.64+0x50], R44 ;  /* 0x0000502c06001986 */ /* 0x000fe2000c10150c */
[----:B------:R-:W-:Y:S01]  /*38a0*/  ISETP.GT.AND P1, PT, R3, 0x38, PT ;  /* 0x000000380300780c */ /* 0x000fe20003f24270 */
[----:B------:R-:W-:Y:S01]  /*38b0*/  @P6 IMAD.MOV.U32 R2, RZ, RZ, R6 ;  /* 0x000000ffff026224 */ /* 0x000fe200078e0006 */
[----:B------:R-:W-:Y:S01]  /*38c0*/  F2FP.F16.F32.PACK_AB R45, RZ, R45 ;  /* 0x0000002dff2d723e */ /* 0x000fe200000000ff */
[----:B------:R-:W-:Y:S01]  /*38d0*/  @P6 IMAD.MOV.U32 R3, RZ, RZ, R7 ;  /* 0x000000ffff036224 */ /* 0x000fe200078e0007 */
[----:B------:R-:W-:Y:S02]  /*38e0*/  F2FP.F16.F32.PACK_AB R46, RZ, R46 ;  /* 0x0000002eff2e723e */ /* 0x000fe400000000ff */
[----:B------:R-:W-:Y:S02]  /*38f0*/  F2FP.F16.F32.PACK_AB R47, RZ, R47 ;  /* 0x0000002fff2f723e */ /* 0x000fe400000000ff */
[----:B------:R0:W-:Y:S01]  /*3900*/  @P6 STG.E.U16 desc[UR12][R2.64+0x52], R45 ;  /* 0x0000522d02006986 */ /* 0x0001e2000c10150c */
[----:B------:R-:W-:-:S02]  /*3910*/  ISETP.GT.AND P6, PT, R4, 0x8, P5 ;  /* 0x000000080400780c */ /* 0x000fc40002fc4270 */
[C---:B------:R-:W-:Y:S02]  /*3920*/  ISETP.GT.AND P5, PT, R4.reuse, RZ, P3 ;  /* 0x000000ff0400720c */ /* 0x040fe40001fa4270 */
[----:B------:R-:W-:Y:S02]  /*3930*/  ISETP.GT.AND P3, PT, R4, 0x8, P3 ;  /* 0x000000080400780c */ /* 0x000fe40001f64270 */
[----:B------:R-:W-:Y:S02]  /*3940*/  F2FP.F16.F32.PACK_AB R48, RZ, R48 ;  /* 0x00000030ff30723e */ /* 0x000fe400000000ff */
[----:B------:R-:W-:Y:S02]  /*3950*/  F2FP.F16.F32.PACK_AB R49, RZ, R49 ;  /* 0x00000031ff31723e */ /* 0x000fe400000000ff */
[----:B------:R-:W-:Y:S01]  /*3960*/  F2FP.F16.F32.PACK_AB R50, RZ, R50 ;  /* 0x00000032ff32723e */ /* 0x000fe200000000ff */
[----:B0-----:R-:W-:Y:S01]  /*3970*/  @P4 IMAD.MOV.U32 R2, RZ, RZ, R8 ;  /* 0x000000ffff024224 */ /* 0x001fe200078e0008 */
[----:B------:R-:W-:Y:S01]  /*3980*/  F2FP.F16.F32.PACK_AB R51, RZ, R51 ;  /* 0x00000033ff33723e */ /* 0x000fe200000000ff */
[----:B------:R-:W-:Y:S01]  /*3990*/  @P4 IMAD.MOV.U32 R3, RZ, RZ, R9 ;  /* 0x000000ffff034224 */ /* 0x000fe200078e0009 */
[----:B------:R-:W-:-:S02]  /*39a0*/  F2FP.F16.F32.PACK_AB R52, RZ, R52 ;  /* 0x00000034ff34723e */ /* 0x000fc400000000ff */
[----:B------:R-:W-:Y:S02]  /*39b0*/  F2FP.F16.F32.PACK_AB R53, RZ, R53 ;  /* 0x00000035ff35723e */ /* 0x000fe400000000ff */
[----:B------:R0:W-:Y:S01]  /*39c0*/  @P4 STG.E.U16 desc[UR12][R2.64+0x50], R46 ;  /* 0x0000502e02004986 */ /* 0x0001e2000c10150c */
[C---:B------:R-:W-:Y:S02]  /*39d0*/  ISETP.GT.AND P4, PT, R4.reuse, RZ, P2 ;  /* 0x000000ff0400720c */ /* 0x040fe40001784270 */
[----:B------:R-:W-:Y:S02]  /*39e0*/  ISETP.GT.AND P2, PT, R4, 0x8, P2 ;  /* 0x000000080400780c */ /* 0x000fe40001744270 */
[----:B------:R-:W-:Y:S01]  /*39f0*/  F2FP.F16.F32.PACK_AB R54, RZ, R54 ;  /* 0x00000036ff36723e */ /* 0x000fe200000000ff */
[----:B0-----:R-:W-:Y:S02]  /*3a00*/  @P6 IMAD.MOV.U32 R2, RZ, RZ, R8 ;  /* 0x000000ffff026224 */ /* 0x001fe400078e0008 */
[----:B------:R-:W-:-:S05]  /*3a10*/  @P6 IMAD.MOV.U32 R3, RZ, RZ, R9 ;  /* 0x000000ffff036224 */ /* 0x000fca00078e0009 */
[----:B------:R0:W-:Y:S01]  /*3a20*/  @P6 STG.E.U16 desc[UR12][R2.64+0x52], R47 ;  /* 0x0000522f02006986 */ /* 0x0001e2000c10150c */
[C---:B------:R-:W-:Y:S02]  /*3a30*/  ISETP.GT.AND P6, PT, R4.reuse, RZ, P0 ;  /* 0x000000ff0400720c */ /* 0x040fe400007c4270 */
[----:B------:R-:W-:Y:S01]  /*3a40*/  ISETP.GT.AND P0, PT, R4, 0x8, P0 ;  /* 0x000000080400780c */ /* 0x000fe20000704270 */
[----:B0-----:R-:W-:Y:S02]  /*3a50*/  @P5 IMAD.MOV.U32 R2, RZ, RZ, R6 ;  /* 0x000000ffff025224 */ /* 0x001fe400078e0006 */
[----:B------:R-:W-:-:S05]  /*3a60*/  @P5 IMAD.MOV.U32 R3, RZ, RZ, R7 ;  /* 0x000000ffff035224 */ /* 0x000fca00078e0007 */
[----:B------:R0:W-:Y:S01]  /*3a70*/  @P5 STG.E.U16 desc[UR12][R2.64+0x60], R48 ;  /* 0x0000603002005986 */ /* 0x0001e2000c10150c */
[C---:B------:R-:W-:Y:S02]  /*3a80*/  ISETP.GT.AND P5, PT, R4.reuse, RZ, P1 ;  /* 0x000000ff0400720c */ /* 0x040fe40000fa4270 */
[----:B------:R-:W-:Y:S01]  /*3a90*/  ISETP.GT.AND P1, PT, R4, 0x8, P1 ;  /* 0x000000080400780c */ /* 0x000fe20000f24270 */
[----:B0-----:R-:W-:Y:S02]  /*3aa0*/  @P4 IMAD.MOV.U32 R2, RZ, RZ, R6 ;  /* 0x000000ffff024224 */ /* 0x001fe400078e0006 */
[----:B------:R-:W-:-:S05]  /*3ab0*/  @P4 IMAD.MOV.U32 R3, RZ, RZ, R7 ;  /* 0x000000ffff034224 */ /* 0x000fca00078e0007 */
[----:B------:R0:W-:Y:S02]  /*3ac0*/  @P4 STG.E.U16 desc[UR12][R2.64+0x62], R49 ;  /* 0x0000623102004986 */ /* 0x0001e4000c10150c */
        /* <DEDUP_REMOVED lines=8> */
[----:B------:R0:W-:Y:S04]  /*3b50*/  @P5 STG.E.U16 desc[UR12][R2.64+0x70], R52 ;  /* 0x0000703402005986 */ /* 0x0001e8000c10150c */
[----:B------:R1:W-:Y:S01]  /*3b60*/  @P6 STG.E.U16 desc[UR12][R6.64+0x72], R53 ;  /* 0x0000723506006986 */ /* 0x0003e2000c10150c */
[----:B0-----:R-:W-:Y:S02]  /*3b70*/  @P1 IMAD.MOV.U32 R2, RZ, RZ, R8 ;  /* 0x000000ffff021224 */ /* 0x001fe400078e0008 */
[----:B------:R-:W-:-:S05]  /*3b80*/  @P1 IMAD.MOV.U32 R3, RZ, RZ, R9 ;  /* 0x000000ffff031224 */ /* 0x000fca00078e0009 */
[----:B------:R1:W-:Y:S01]  /*3b90*/  @P1 STG.E.U16 desc[UR12][R2.64+0x70], R54 ;  /* 0x0000703602001986 */ /* 0x0003e2000c10150c */
[----:B------:R-:W-:Y:S05]  /*3ba0*/  @!P0 EXIT ;  /* 0x000000000000894d */ /* 0x000fea0003800000 */
[----:B------:R-:W-:-:S05]  /*3bb0*/  F2FP.F16.F32.PACK_AB R0, RZ, R0 ;  /* 0x00000000ff00723e */ /* 0x000fca00000000ff */
[----:B------:R-:W-:Y:S01]  /*3bc0*/  STG.E.U16 desc[UR12][R8.64+0x72], R0 ;  /* 0x0000720008007986 */ /* 0x000fe2000c10150c */
[----:B------:R-:W-:Y:S05]  /*3bd0*/  EXIT ;  /* 0x000000000000794d */ /* 0x000fea0003800000 */
.L_x_14:
[----:B------:R-:W-:-:S13]  /*3be0*/  ISETP.NE.AND P0, PT, R17, RZ, PT ;  /* 0x000000ff1100720c */ /* 0x000fda0003f05270 */
[----:B------:R-:W-:Y:S05]  /*3bf0*/  @P0 EXIT ;  /* 0x000000000000094d */ /* 0x000fea0003800000 */
[----:B------:R-:W-:-:S13]  /*3c00*/  ELECT P0, URZ, PT ;  /* 0x00000000003f782f */ /* 0x000fda0003800000 */
[----:B------:R-:W-:Y:S05]  /*3c10*/  @!P0 BRA `(.L_x_89) ;  /* 0x0000000400c48947 */ /* 0x000fea0003800000 */
[----:B------:R-:W-:-:S13]  /*3c20*/  ISETP.GE.AND P0, PT, R13, 0x1, PT ;  /* 0x000000010d00780c */ /* 0x000fda0003f06270 */
[----:B------:R-:W-:Y:S05]  /*3c30*/  @!P0 BRA `(.L_x_89) ;  /* 0x0000000400bc8947 */ /* 0x000fea0003800000 */
[----:B---3-5:R-:W2:Y:S01]  /*3c40*/  S2R R2, SR_CgaCtaId ;  /* 0x0000000000027919 */ /* 0x028ea20000008800 */
[----:B------:R-:W-:Y:S01]  /*3c50*/  IMAD.SHL.U32 R23, R9, 0x40, RZ ;  /* 0x0000004009177824 */ /* 0x000fe200078e00ff */
[----:B------:R-:W-:Y:S01]  /*3c60*/  ULDC UR4, c[0x0][0x384] ;  /* 0x0000e10000047ab9 */ /* 0x000fe20000000800 */
[----:B------:R-:W-:Y:S01]  /*3c70*/  LOP3.LUT P0, RZ, R8, 0x1f, RZ, 0xc0, !PT ;  /* 0x0000001f08ff7812 */ /* 0x000fe2000780c0ff */
[----:B------:R-:W-:Y:S01]  /*3c80*/  IMAD R4, R4, R5, RZ ;  /* 0x0000000504047224 */ /* 0x000fe200078e02ff */
[----:B------:R-:W-:Y:S01]  /*3c90*/  ULDC UR5, c[0x0][0x388] ;  /* 0x0000e20000057ab9 */ /* 0x000fe20000000800 */
[C---:B------:R-:W-:Y:S01]  /*3ca0*/  ISETP.NE.AND P1, PT, R12.reuse, RZ, PT ;  /* 0x000000ff0c00720c */ /* 0x040fe20003f25270 */
[----:B------:R-:W-:Y:S01]  /*3cb0*/  IMAD.MOV.U32 R3, RZ, RZ, 0x1 ;  /* 0x00000001ff037424 */ /* 0x000fe200078e00ff */
[----:B------:R-:W-:Y:S01]  /*3cc0*/  ISETP.NE.OR P0, PT, R12, RZ, !P0 ;  /* 0x000000ff0c00720c */ /* 0x000fe20004705670 */
[----:B------:R-:W-:Y:S01]  /*3cd0*/  IMAD.MOV.U32 R5, RZ, RZ, RZ ;  /* 0x000000ffff057224 */ /* 0x000fe200078e00ff */
[----:B------:R-:W-:-:S02]  /*3ce0*/  LOP3.LUT R20, R6, 0x2, RZ, 0xfc, !PT ;  /* 0x0000000206147812 */ /* 0x000fc400078efcff */
[----:B------:R-:W-:Y:S01]  /*3cf0*/  CS2R R8, SRZ ;  /* 0x0000000000087805 */ /* 0x000fe2000001ff00 */
[----:B------:R-:W-:Y:S02]  /*3d00*/  IMAD.MOV.U32 R7, RZ, RZ, RZ ;  /* 0x000000ffff077224 */ /* 0x000fe400078e00ff */
[----:B------:R-:W-:Y:S02]  /*3d10*/  IMAD R4, R15, R4, 0x1 ;  /* 0x000000010f047424 */ /* 0x000fe400078e0204 */
[----:B--2---:R-:W-:-:S05]  /*3d20*/  IMAD.SHL.U32 R0, R2, 0x20, RZ ;  /* 0x0000002002007824 */ /* 0x004fca00078e00ff */
[----:B------:R-:W-:-:S05]  /*3d30*/  LOP3.LUT R0, R0, 0x20, RZ, 0xc0, !PT ;  /* 0x0000002000007812 */ /* 0x000fca00078ec0ff */
[----:B------:R-:W-:Y:S02]  /*3d40*/  IMAD R11, R11, 0x40, R0 ;  /* 0x000000400b0b7824 */ /* 0x000fe400078e0200 */
[----:B------:R-:W-:Y:S02]  /*3d50*/  IMAD.SHL.U32 R0, R2, 0x400, RZ ;  /* 0x0000040002007824 */ /* 0x000fe400078e00ff */
[----:B------:R-:W-:-:S03]  /*3d60*/  IMAD.HI.U32 R2, R23, UR4, RZ ;  /* 0x0000000417027c27 */ /* 0x000fc6000f8e00ff */
[----:B------:R-:W-:Y:S02]  /*3d70*/  LOP3.LUT R0, R0, 0x400, RZ, 0xc0, !PT ;  /* 0x0000040000007812 */ /* 0x000fe400078ec0ff */
[----:B------:R-:W-:-:S07]  /*3d80*/  SHF.R.U32.HI R2, RZ, UR5, R2 ;  /* 0x00000005ff027c19 */ /* 0x000fce0008011602 */
.L_x_93:
[----:B------:R-:W0:Y:S01]  /*3d90*/  S2R R17, SR_CgaCtaId ;  /* 0x0000000000117919 */ /* 0x000e220000008800 */
[----:B------:R-:W-:-:S04]  /*3da0*/  MOV R10, 0x400 ;  /* 0x00000400000a7802 */ /* 0x000fc80000000f00 */
[----:B0-----:R-:W-:Y:S02]  /*3db0*/  LEA R12, R17, R10, 0x18 ;  /* 0x0000000a110c7211 */ /* 0x001fe400078ec0ff */
[----:B------:R-:W-:-:S03]  /*3dc0*/  SHF.L.U32 R10, R3, 0x1f, RZ ;  /* 0x0000001f030a7819 */ /* 0x000fc600000006ff */
[----:B------:R-:W-:-:S07]  /*3dd0*/  IMAD R21, R5, 0x8, R12 ;  /* 0x0000000805157824 */ /* 0x000fce00078e020c */
.L_x_90:
[----:B0-----:R0:W1:Y:S02]  /*3de0*/  SYNCS.PHASECHK.TRANS64.TRYWAIT P2, [R21+URZ+0x380e0], R10 ;  /* 0x0380e00a150075a7 */ /* 0x001064000804017f */
[----:B-1----:R-:W-:Y:S05]  /*3df0*/  @!P2 NANOSLEEP.SYNCS 0x989680 ;  /* 0x009896800000a95d */ /* 0x002fea0003900000 */
[----:B------:R-:W1:Y:S02]  /*3e00*/  @!P2 SYNCS.PHASECHK.TRANS64 P2, [R21+URZ+0x380e0], R10 ;  /* 0x0380e00a1500a5a7 */ /* 0x000e64000804007f */
[----:B-1----:R-:W-:Y:S05]  /*3e10*/  @!P2 BRA `(.L_x_90) ;  /* 0xfffffffc00f0a947 */ /* 0x002fea000383ffff */
[----:B0-----:R-:W0:Y:S02]  /*3e20*/  @!P1 LDC R10, c[0x0][0x500] ;  /* 0x00014000ff0a9b82 */ /* 0x001e240000000800 */
[----:B0-----:R0:W-:Y:S02]  /*3e30*/  @!P1 SYNCS.ARRIVE.TRANS64 RZ, [R21+URZ+0x38000], R10 ;  /* 0x0380000a15ff99a7 */ /* 0x0011e4000800003f */
[----:B0-----:R-:W-:-:S04]  /*3e40*/  PRMT R10, R20, 0x9910, RZ ;  /* 0x00009910140a7816 */ /* 0x001fc800000000ff */
[----:B------:R-:W-:-:S13]  /*3e50*/  ISETP.NE.AND P2, PT, R10, 0x2, PT ;  /* 0x000000020a00780c */ /* 0x000fda0003f45270 */
[----:B------:R-:W-:Y:S05]  /*3e60*/  @P2 BRA `(.L_x_91) ;  /* 0x0000000000042947 */ /* 0x000fea0003800000 */
[----:B------:R-:W-:Y:S01]  /*3e70*/  BPT.TRAP 0x1 ;  /* 0x000000040000795c */ /* 0x000fe20000300000 */
.L_x_91:
[----:B------:R-:W-:Y:S05]  /*3e80*/  @P0 BRA `(.L_x_92) ;  /* 0x0000000000040947 */ /* 0x000fea0003800000 */
[----:B------:R-:W-:Y:S01]  /*3e90*/  BPT.TRAP 0x1 ;  /* 0x000000040000795c */ /* 0x000fe20000300000 */
.L_x_92:
[----:B------:R-:W0:Y:S01]  /*3ea0*/  LDC R14, c[0x0][0x380] ;  /* 0x0000e000ff0e7b82 */ /* 0x000e220000000800 */
[----:B------:R-:W-:Y:S01]  /*3eb0*/  R2UR UR4, R2 ;  /* 0x00000000020472ca */ /* 0x000fe200000e0000 */
[----:B------:R-:W-:Y:S01]  /*3ec0*/  ULDC UR20, c[0x0][0x38c] ;  /* 0x0000e30000147ab9 */ /* 0x000fe20000000800 */
[----:B------:R-:W-:Y:S01]  /*3ed0*/  R2UR UR5, R23 ;  /* 0x00000000170572ca */ /* 0x000fe200000e0000 */
[----:B------:R-:W-:Y:S01]  /*3ee0*/  UISETP.NE.AND UP0, UPT, UR20, 0x1, UPT ;  /* 0x000000011400788c */ /* 0x000fe2000bf05270 */
[----:B------:R-:W-:Y:S01]  /*3ef0*/  IMAD R10, R5, 0x800, R0 ;  /* 0x00000800050a7824 */ /* 0x000fe200078e0200 */
[----:B------:R-:W-:Y:S01]  /*3f00*/  R2UR UR17, R21 ;  /* 0x00000000151172ca */ /* 0x000fe200000e0000 */
[----:B------:R-:W-:Y:S01]  /*3f10*/  VIADD R4, R4, 0xffffffff ;  /* 0xffffffff04047836 */ /* 0x000fe20000000000 */
[----:B------:R-:W1:Y:S01]  /*3f20*/  LDC.64 R16, c[0x0][0x3b8] ;  /* 0x0000ee00ff107b82 */ /* 0x000e620000000a00 */
[----:B------:R-:W-:Y:S01]  /*3f30*/  IMAD R10, R10, 0x2, R12 ;  /* 0x000000020a0a7824 */ /* 0x000fe200078e020c */
[----:B------:R-:W-:Y:S01]  /*3f40*/  R2UR UR9, R12 ;  /* 0x000000000c0972ca */ /* 0x000fe200000e0000 */
[C---:B------:R-:W-:Y:S01]  /*3f50*/  VIADD R12, R9.reuse, 0x1 ;  /* 0x00000001090c7836 */ /* 0x040fe20000000000 */
[----:B------:R-:W-:Y:S01]  /*3f60*/  R2UR UR18, R9 ;  /* 0x00000000091272ca */ /* 0x000fe200000e0000 */
[----:B------:R-:W-:Y:S01]  /*3f70*/  ULDC.64 UR24, c[0x0][0x198] ;  /* 0x0000660000187ab9 */ /* 0x000fe20000000a00 */
[----:B------:R-:W-:Y:S01]  /*3f80*/  R2UR UR8, R10 ;  /* 0x000000000a0872ca */ /* 0x000fe200000e0000 */
[----:B------:R-:W-:Y:S01]  /*3f90*/  @UP0 ULDC.64 UR10, c[0x0][0x390] ;  /* 0x0000e400000a0ab9 */ /* 0x000fe20000000a00 */
[----:B------:R-:W1:Y:S01]  /*3fa0*/  LDC.64 R18, c[0x0][0x3d8] ;  /* 0x0000f600ff127b82 */ /* 0x000e620000000a00 */
[----:B------:R-:W-:Y:S01]  /*3fb0*/  R2UR UR16, R5 ;  /* 0x00000000051072ca */ /* 0x000fe200000e0000 */
[----:B------:R-:W-:Y:S01]  /*3fc0*/  ULDC.64 UR14, c[0x0][0x3b0] ;  /* 0x0000ec00000e7ab9 */ /* 0x000fe20000000a00 */
[----:B------:R-:W-:Y:S01]  /*3fd0*/  R2UR UR12, R7 ;  /* 0x00000000070c72ca */ /* 0x000fe200000e0000 */
[----:B------:R-:W-:Y:S01]  /*3fe0*/  ULDC.64 UR22, c[0x0][0x3d0] ;  /* 0x0000f40000167ab9 */ /* 0x000fe20000000a00 */
[----:B------:R-:W-:Y:S01]  /*3ff0*/  R2UR UR13, R8 ;  /* 0x00000000080d72ca */ /* 0x000fe200000e0000 */
[----:B------:R-:W-:Y:S01]  /*4000*/  UIADD3 UR17, UR17, 0x38000, URZ ;  /* 0x0003800011117890 */ /* 0x000fe2000fffe03f */
[----:B------:R-:W-:Y:S01]  /*4010*/  ISETP.GT.AND P5, PT, R4, 0x1, PT ;  /* 0x000000010400780c */ /* 0x000fe20003fa4270 */
[----:B------:R-:W2:Y:S01]  /*4020*/  LDC R21, c[0x0][0x3c8] ;  /* 0x0000f200ff157b82 */ /* 0x000ea20000000800 */
[----:B0-----:R-:W-:Y:S01]  /*4030*/  ISETP.NE.AND P2, PT, R14, 0x1, PT ;  /* 0x000000010e00780c */ /* 0x001fe20003f45270 */
[----:B------:R-:W-:Y:S01]  /*4040*/  USHF.L.U32 UR18, UR18, 0x5, URZ ;  /* 0x0000000512127899 */ /* 0x000fe2000800063f */
[----:B------:R-:W-:Y:S01]  /*4050*/  VIADD R5, R5, 0x1 ;  /* 0x0000000105057836 */ /* 0x000fe20000000000 */
[----:B------:R-:W-:-:S02]  /*4060*/  UIADD3 UR8, UR8, 0x1c000, URZ ;  /* 0x0001c00008087890 */ /* 0x000fc4000fffe03f */
[----:B------:R-:W-:Y:S02]  /*4070*/  ULEA UR16, UR16, UR9, 0xc ;  /* 0x0000000910107291 */ /* 0x000fe4000f8e603f */
[C---:B------:R-:W-:Y:S01]  /*4080*/  ISETP.NE.AND P4, PT, R5.reuse, 0x1c, PT ;  /* 0x0000001c0500780c */ /* 0x040fe20003f85270 */
[----:B------:R-:W-:Y:S01]  /*4090*/  UMOV UR26, 0x30000 ;  /* 0x00030000001a7882 */ /* 0x000fe20000000000 */
[----:B------:R-:W-:Y:S01]  /*40a0*/  UMOV UR28, 0x0 ;  /* 0x00000000001c7882 */ /* 0x000fe20000000000 */
[----:B------:R-:W-:Y:S01]  /*40b0*/  UMOV UR29, 0x10000000 ;  /* 0x10000000001d7882 */ /* 0x000fe20000000000 */
[----:B------:R-:W-:Y:S01]  /*40c0*/  UMOV UR9, UR17 ;  /* 0x0000001100097c82 */ /* 0x000fe20008000000 */
[----:B------:R-:W-:Y:S01]  /*40d0*/  SEL R5, R5, RZ, P4 ;  /* 0x000000ff05057207 */ /* 0x000fe20002000000 */
[----:B------:R-:W-:Y:S01]  /*40e0*/  @P2 IMAD.U32 R22, RZ, RZ, UR4 ;  /* 0x00000004ff162e24 */ /* 0x000fe2000f8e00ff */
[----:B------:R-:W-:Y:S01]  /*40f0*/  UIADD3 UR4, UP1, UR24, 0xf0, URZ ;  /* 0x000000f018047890 */ /* 0x000fe2000ff3e03f */
[----:B-1----:R-:W-:Y:S01]  /*4100*/  IMAD R10, R7, R16, R18 ;  /* 0x00000010070a7224 */ /* 0x002fe200078e0212 */
[----:B------:R-:W-:Y:S01]  /*4110*/  UIADD3 UR24, UP2, UR24, 0x1f0, URZ ;  /* 0x000001f018187890 */ /* 0x000fe2000ff5e03f */
[----:B------:R-:W-:Y:S01]  /*4120*/  IMAD R9, R8, R17, R19 ;  /* 0x0000001108097224 */ /* 0x000fe200078e0213 */
[----:B------:R-:W-:-:S02]  /*4130*/  @P2 R2UR UR5, R22 ;  /* 0x00000000160522ca */ /* 0x000fc400000e0000 */
[----:B------:R-:W-:Y:S02]  /*4140*/  ISETP.NE.AND P2, PT, R12, R15, PT ;  /* 0x0000000f0c00720c */ /* 0x000fe40003f45270 */
[----:B------:R-:W-:Y:S01]  /*4150*/  PRMT R9, R10, 0x40, R9 ;  /* 0x000000400a097816 */ /* 0x000fe20000000009 */
[----:B------:R-:W-:Y:S01]  /*4160*/  VIADD R10, R7, 0x1 ;  /* 0x00000001070a7836 */ /* 0x000fe20000000000 */
[----:B------:R-:W-:-:S04]  /*4170*/  SEL R16, RZ, 0x1, P4 ;  /* 0x00000001ff107807 */ /* 0x000fc80002000000 */
[----:B------:R-:W-:-:S03]  /*4180*/  LOP3.LUT R3, R3, R16, RZ, 0x3c, !PT ;  /* 0x0000001003037212 */ /* 0x000fc600078e3cff */
[----:B------:R-:W-:Y:S02]  /*4190*/  UIADD3 UR6, -UR5, URZ, URZ ;  /* 0x0000003f05067290 */ /* 0x000fe4000fffe13f */
[----:B------:R-:W-:Y:S01]  /*41a0*/  UMOV UR21, UR5 ;  /* 0x0000000500157c82 */ /* 0x000fe20008000000 */
[----:B------:R-:W-:-:S03]  /*41b0*/  @P2 IMAD.MOV R10, RZ, RZ, R7 ;  /* 0x000000ffff0a2224 */ /* 0x000fc600078e0207 */
[----:B------:R-:W-:Y:S01]  /*41c0*/  IMAD R14, R14, UR6, R23 ;  /* 0x000000060e0e7c24 */ /* 0x000fe2000f8e0217 */
[----:B------:R-:W-:Y:S01]  /*41d0*/  UIMAD.WIDE.U32 UR6, UR5, UR10, URZ ;  /* 0x0000000a050672a5 */ /* 0x000fe2000f8e003f */
[----:B--2---:R-:W-:Y:S02]  /*41e0*/  ISETP.NE.AND P3, PT, R10, R21, PT ;  /* 0x000000150a00720c */ /* 0x004fe40003f65270 */
[----:B------:R-:W-:Y:S01]  /*41f0*/  UMOV UR10, UR18 ;  /* 0x00000012000a7c82 */ /* 0x000fe20008000000 */
[----:B------:R-:W-:Y:S01]  /*4200*/  @UP0 USHF.R.U32.HI UR21, URZ, UR11, UR7 ;  /* 0x0000000b3f150299 */ /* 0x000fe20008011607 */
[----:B------:R-:W-:Y:S01]  /*4210*/  R2UR UR19, R14 ;  /* 0x000000000e1372ca */ /* 0x000fe200000e0000 */
[----:B------:R-:W-:Y:S01]  /*4220*/  VIADD R14, R8, 0x1 ;  /* 0x00000001080e7836 */ /* 0x000fe20000000000 */
[----:B------:R-:W-:Y:S01]  /*4230*/  R2UR UR7, R9 ;  /* 0x00000000090772ca */ /* 0x000fe200000e0000 */
[----:B------:R-:W-:Y:S01]  /*4240*/  UIADD3 UR6, -UR21, URZ, URZ ;  /* 0x0000003f15067290 */ /* 0x000fe2000fffe13f */
[----:B------:R-:W-:-:S02]  /*4250*/  R2UR UR11, R11 ;  /* 0x000000000b0b72ca */ /* 0x000fc400000e0000 */
[----:B------:R-:W-:Y:S01]  /*4260*/  SEL R9, R12, RZ, P2 ;  /* 0x000000ff0c097207 */ /* 0x000fe20001000000 */
[----:B------:R-:W-:Y:S01]  /*4270*/  UIMAD UR20, UR20, UR6, UR5 ;  /* 0x00000006141472a4 */ /* 0x000fe2000f8e0205 */
[----:B------:R-:W-:Y:S01]  /*4280*/  SEL R7, R10, RZ, P3 ;  /* 0x000000ff0a077207 */ /* 0x000fe20001800000 */
[----:B------:R-:W-:Y:S01]  /*4290*/  UIADD3.X UR5, URZ, UR25, URZ, UP1, !UPT ;  /* 0x000000193f057290 */ /* 0x000fe20008ffe43f */
[----:B------:R-:W-:Y:S01]  /*42a0*/  @P3 IMAD.MOV R14, RZ, RZ, R8 ;  /* 0x000000ffff0e3224 */ /* 0x000fe200078e0208 */
[----:B------:R-:W-:Y:S02]  /*42b0*/  UIMAD UR20, UR20, UR15, UR23 ;  /* 0x0000000f141472a4 */ /* 0x000fe4000f8e0217 */
[----:B------:R-:W-:Y:S01]  /*42c0*/  UIMAD UR19, UR19, UR14, UR22 ;  /* 0x0000000e131372a4 */ /* 0x000fe2000f8e0216 */
[----:B------:R-:W-:Y:S01]  /*42d0*/  IMAD.MOV.U32 R8, RZ, RZ, R14 ;  /* 0x000000ffff087224 */ /* 0x000fe200078e000e */
[----:B------:R-:W-:Y:S02]  /*42e0*/  UPRMT UR6, UR7, 0x5410, URZ ;  /* 0x0000541007067896 */ /* 0x000fe4000800003f */
[----:B------:R-:W-:-:S07]  /*42f0*/  UIADD3.X UR25, URZ, UR25, URZ, UP2, !UPT ;  /* 0x000000193f197290 */ /* 0x000fce00097fe43f */
[----:B------:R0:W-:Y:S02]  /*4300*/  UTMALDG.4D.IM2COL [UR16], [UR4], UR6 ;  /* 0x00000010040073b4 */ /* 0x0001e40008058006 */
[----:B------:R0:W-:Y:S02]  /*4310*/  UTMALDG.4D.MULTICAST [UR8], [UR24], UR26, desc[UR28] ;  /* 0x00001c08180073b4 */ /* 0x0001e4000801981a */
[----:B0-----:R-:W-:Y:S05]  /*4320*/  @P5 BRA `(.L_x_93) ;  /* 0xfffffff800985947 */ /* 0x001fea000383ffff */
.L_x_89:
[----:B------:R-:W-:Y:S01]  /*4330*/  ISETP.GE.U32.AND P2, PT, R13, 0x1c, PT ;  /* 0x0000001c0d00780c */ /* 0x000fe20003f46070 */
[----:B------:R-:W-:Y:S05]  /*4340*/  WARPSYNC.ALL ;  /* 0x0000000000007948 */ /* 0x000fea0003800000 */
[----:B------:R-:W-:-:S07]  /*4350*/  ELECT P1, URZ, PT ;  /* 0x00000000003f782f */ /* 0x000fce0003820000 */
[----:B---3-5:R-:W-:-:S05]  /*4360*/  @P2 SHF.R.U32.HI R2, RZ, 0x2, R13 ;  /* 0x00000002ff022819 */ /* 0x028fca000001160d */
[----:B------:R-:W-:-:S05]  /*4370*/  @P2 IMAD.WIDE.U32 R2, R2, 0x24924925, RZ ;  /* 0x2492492502022825 */ /* 0x000fca00078e00ff */
[----:B------:R-:W-:-:S04]  /*4380*/  @P2 LOP3.LUT R2, R3, 0x1, RZ, 0xc0, !PT ;  /* 0x0000000103022812 */ /* 0x000fc800078ec0ff */
[----:B------:R-:W-:Y:S01]  /*4390*/  @P2 ISETP.NE.U32.AND P0, PT, R2, 0x1, PT ;  /* 0x000000010200280c */ /* 0x000fe20003f05070 */
[----:B------:R-:W-:-:S12]  /*43a0*/  @!P1 EXIT ;  /* 0x000000000000994d */ /* 0x000fd80003800000 */
[----:B------:R-:W-:Y:S01]  /*43b0*/  LOP3.LUT R6, R6, 0x2, RZ, 0xfc, !PT ;  /* 0x0000000206067812 */ /* 0x000fe200078efcff */
[----:B------:R-:W-:Y:S01]  /*43c0*/  IMAD.MOV.U32 R4, RZ, RZ, 0x1 ;  /* 0x00000001ff047424 */ /* 0x000fe200078e00ff */
[----:B------:R-:W-:Y:S02]  /*43d0*/  @P2 ISETP.NE.U32.AND.EX P0, PT, RZ, RZ, PT, P0 ;  /* 0x000000ffff00220c */ /* 0x000fe40003f05100 */
[----:B------:R-:W-:Y:S02]  /*43e0*/  ISETP.NE.AND P1, PT, R6, 0x3, PT ;  /* 0x000000030600780c */ /* 0x000fe40003f25270 */
[----:B------:R-:W-:-:S11]  /*43f0*/  @P2 SEL R4, RZ, 0x1, !P0 ;  /* 0x00000001ff042807 */ /* 0x000fd60004000000 */
[----:B------:R-:W-:Y:S05]  /*4400*/  @!P1 BRA `(.L_x_94) ;  /* 0x0000000000049947 */ /* 0x000fea0003800000 */
[----:B------:R-:W-:Y:S01]  /*4410*/  BPT.TRAP 0x1 ;  /* 0x000000040000795c */ /* 0x000fe20000300000 */
.L_x_94:
[----:B------:R-:W0:Y:S01]  /*4420*/  S2R R5, SR_CgaCtaId ;  /* 0x0000000000057919 */ /* 0x000e220000008800 */
[----:B------:R-:W-:Y:S02]  /*4430*/  SHF.R.U32.HI R2, RZ, 0x2, R13 ;  /* 0x00000002ff027819 */ /* 0x000fe4000001160d */
[----:B--2---:R-:W-:-:S03]  /*4440*/  MOV R0, 0x400 ;  /* 0x0000040000007802 */ /* 0x004fc60000000f00 */
[----:B------:R-:W-:-:S04]  /*4450*/  IMAD.WIDE.U32 R2, R2, 0x24924925, RZ ;  /* 0x2492492502027825 */ /* 0x000fc800078e00ff */
[----:B------:R-:W-:Y:S01]  /*4460*/  IMAD R3, R3, -0x1c, R13 ;  /* 0xffffffe403037824 */ /* 0x000fe200078e020d */
[----:B0-----:R-:W-:Y:S02]  /*4470*/  LEA R0, R5, R0, 0x18 ;  /* 0x0000000005007211 */ /* 0x001fe400078ec0ff */
[----:B------:R-:W-:-:S03]  /*4480*/  SHF.L.U32 R5, R4, 0x1f, RZ ;  /* 0x0000001f04057819 */ /* 0x000fc600000006ff */
[----:B------:R-:W-:-:S04]  /*4490*/  VIADD R0, R0, 0x380e0 ;  /* 0x000380e000007836 */ /* 0x000fc80000000000 */
[----:B------:R-:W-:-:S07]  /*44a0*/  IMAD R2, R3, 0x8, R0 ;  /* 0x0000000803027824 */ /* 0x000fce00078e0200 */
.L_x_95:
[----:B0-----:R0:W1:Y:S02]  /*44b0*/  SYNCS.PHASECHK.TRANS64.TRYWAIT P0, [R2+URZ], R5 ;  /* 0x00000005020075a7 */ /* 0x001064000800017f */
[----:B-1----:R-:W-:Y:S05]  /*44c0*/  @!P0 NANOSLEEP.SYNCS 0x989680 ;  /* 0x009896800000895d */ /* 0x002fea0003900000 */
[----:B------:R-:W1:Y:S02]  /*44d0*/  @!P0 SYNCS.PHASECHK.TRANS64 P0, [R2+URZ], R5 ;  /* 0x00000005020085a7 */ /* 0x000e64000800007f */
[----:B-1----:R-:W-:Y:S05]  /*44e0*/  @!P0 BRA `(.L_x_95) ;  /* 0xfffffffc00f08947 */ /* 0x002fea000383ffff */
[----:B------:R-:W-:-:S05]  /*44f0*/  VIADD R3, R3, 0x1 ;  /* 0x0000000103037836 */ /* 0x000fca0000000000 */
[----:B------:R-:W-:-:S04]  /*4500*/  ISETP.NE.AND P0, PT, R3, 0x1c, PT ;  /* 0x0000001c0300780c */ /* 0x000fc80003f05270 */
[----:B0-----:R-:W-:Y:S02]  /*4510*/  SEL R5, RZ, 0x1, P0 ;  /* 0x00000001ff057807 */ /* 0x001fe40000000000 */
[----:B------:R-:W-:Y:S02]  /*4520*/  SEL R3, R3, RZ, P0 ;  /* 0x000000ff03037207 */ /* 0x000fe40000000000 */
[----:B------:R-:W-:-:S03]  /*4530*/  LOP3.LUT R7, R4, R5, RZ, 0x3c, !PT ;  /* 0x0000000504077212 */ /* 0x000fc600078e3cff */
[----:B------:R-:W-:Y:S01]  /*4540*/  IMAD R2, R3, 0x8, R0 ;  /* 0x0000000803027824 */ /* 0x000fe200078e0200 */
[----:B------:R-:W-:-:S07]  /*4550*/  SHF.L.U32 R5, R7, 0x1f, RZ ;  /* 0x0000001f07057819 */ /* 0x000fce00000006ff */
.L_x_96:
        /* <DEDUP_REMOVED lines=11> */
.L_x_97:
        /* <DEDUP_REMOVED lines=11> */
.L_x_98:
        /* <DEDUP_REMOVED lines=11> */
.L_x_99:
        /* <DEDUP_REMOVED lines=11> */
.L_x_100:
        /* <DEDUP_REMOVED lines=11> */
.L_x_101:
        /* <DEDUP_REMOVED lines=11> */
.L_x_102:
        /* <DEDUP_REMOVED lines=11> */
.L_x_103:
        /* <DEDUP_REMOVED lines=11> */
.L_x_104:
        /* <DEDUP_REMOVED lines=11> */
.L_x_105:
        /* <DEDUP_REMOVED lines=11> */
.L_x_106:
        /* <DEDUP_REMOVED lines=11> */
.L_x_107:
        /* <DEDUP_REMOVED lines=11> */
.L_x_108:
        /* <DEDUP_REMOVED lines=11> */
.L_x_109:
        /* <DEDUP_REMOVED lines=11> */
.L_x_110:
        /* <DEDUP_REMOVED lines=11> */
.L_x_111:
        /* <DEDUP_REMOVED lines=11> */
.L_x_112:
        /* <DEDUP_REMOVED lines=11> */
.L_x_113:
        /* <DEDUP_REMOVED lines=11> */
.L_x_114:
        /* <DEDUP_REMOVED lines=11> */
.L_x_115:
        /* <DEDUP_REMOVED lines=11> */
.L_x_116:
        /* <DEDUP_REMOVED lines=11> */
.L_x_117:
        /* <DEDUP_REMOVED lines=11> */
.L_x_118:
        /* <DEDUP_REMOVED lines=11> */
.L_x_119:
        /* <DEDUP_REMOVED lines=11> */
.L_x_120:
        /* <DEDUP_REMOVED lines=11> */
.L_x_121:
        /* <DEDUP_REMOVED lines=11> */
.L_x_122:
[----:B0-----:R0:W1:Y:S02]  /*5740*/  SYNCS.PHASECHK.TRANS64.TRYWAIT P0, [R3+URZ], R0 ;  /* 0x00000000030075a7 */ /* 0x001064000800017f */
[----:B-1----:R-:W-:Y:S05]  /*5750*/  @!P0 NANOSLEEP.SYNCS 0x989680 ;  /* 0x009896800000895d */ /* 0x002fea0003900000 */
[----:B------:R-:W1:Y:S02]  /*5760*/  @!P0 SYNCS.PHASECHK.TRANS64 P0, [R3+URZ], R0 ;  /* 0x00000000030085a7 */ /* 0x000e64000800007f */
[----:B-1----:R-:W-:Y:S05]  /*5770*/  @P0 EXIT ;  /* 0x000000000000094d */ /* 0x002fea0003800000 */
[----:B------:R-:W-:Y:S05]  /*5780*/  BRA `(.L_x_122) ;  /* 0xfffffffc00ec7947 */ /* 0x000fea000383ffff */
.L_x_123:
[----:B------:R-:W-:-:S00]  /*5790*/  BRA `(.L_x_123) ;  /* 0xfffffffc00fc7947 */ /* 0x000fc0000383ffff */
[----:B------:R-:W-:-:S00]  /*57a0*/  NOP ;  /* 0x0000000000007918 */ /* 0x000fc00000000000 */
        /* <DEDUP_REMOVED lines=13> */
.L_x_124:


//--------------------- .nv.shared._ZN7cutlass13device_kernelINS_4conv6kernel13ConvUniversalINS1_16ConvProblemShapeILNS1_8OperatorE0ELi2EEENS1_10collective14CollectiveConvINS1_46MainloopSm90TmaGmmaWarpSpecializedImplicitGemmILS5_0ELi28ELi2EN4cute5tupleIJNSA_1CILi2EEENSC_ILi1EEESE_EEENS1_36KernelImplicitTmaWarpSpecializedSm90ELi1EEENSB_IJNSC_ILi64EEESI_NSB_IJNSC_ILi32EEEEEEEEENS_6half_tESM_NSA_8TiledMMAINSA_8MMA_AtomIJNSA_4SM904GMMA25MMA_64x64x16_F32F16F16_SSILNSQ_5MajorE0ELSS_0ELNSQ_7ScaleInE1ELST_1EEEEEENSA_6LayoutINSB_IJSE_SE_SE_EEENSB_IJNSC_ILi0EEESY_SY_EEEEENSB_IJNSA_10UnderscoreES11_S11_EEEEENS7_6detail26Sm90ImplicitGemmTileTraitsINSA_20SM90_TMA_LOAD_IM2COLENSA_14ComposedLayoutINSA_7SwizzleILi2ELi4ELi3EEENSA_18smem_ptr_flag_bitsILi16EEENSW_INSB_IJNSB_IJNSC_ILi8EEES1C_EEENSB_IJSJ_SE_EEENSB_IJSE_NSC_ILi28EEEEEEEEENSB_IJNSB_IJSJ_NSC_ILi256EEEEEENSB_IJSE_SY_EEENSB_IJSY_NSC_ILi2048EEEEEEEEEEEEEvEENS15_INSA_23SM90_TMA_LOAD_MULTICASTES1P_vEEEENS_8epilogue10collective6detail29Sm90TmaWarpSpecializedAdapterINS1V_15DefaultEpilogueISM_NSB_IJNSB_IJlllEEESE_SY_EEES20_NS1U_6thread17LinearCombinationISM_Li1EffLNS21_9ScaleType4KindE0ELNS_15FloatRoundStyleE2ESM_EENS_4gemm15EpilogueDefaultEEEEEvvEEEEvNT_6ParamsE --------------------------
	.section	.nv.shared._ZN7cutlass13device_kernelINS_4conv6kernel13ConvUniversalINS1_16ConvProblemShapeILNS1_8OperatorE0ELi2EEENS1_10collective14CollectiveConvINS1_46MainloopSm90TmaGmmaWarpSpecializedImplicitGemmILS5_0ELi28ELi2EN4cute5tupleIJNSA_1CILi2EEENSC_ILi1EEESE_EEENS1_36KernelImplicitTmaWarpSpecializedSm90ELi1EEENSB_IJNSC_ILi64EEESI_NSB_IJNSC_ILi32EEEEEEEEENS_6half_tESM_NSA_8TiledMMAINSA_8MMA_AtomIJNSA_4SM904GMMA25MMA_64x64x16_F32F16F16_SSILNSQ_5MajorE0ELSS_0ELNSQ_7ScaleInE1ELST_1EEEEEENSA_6LayoutINSB_IJSE_SE_SE_EEENSB_IJNSC_ILi0EEESY_SY_EEEEENSB_IJNSA_10UnderscoreES11_S11_EEEEENS7_6detail26Sm90ImplicitGemmTileTraitsINSA_20SM90_TMA_LOAD_IM2COLENSA_14ComposedLayoutINSA_7SwizzleILi2ELi4ELi3EEENSA_18smem_ptr_flag_bitsILi16EEENSW_INSB_IJNSB_IJNSC_ILi8EEES1C_EEENSB_IJSJ_SE_EEENSB_IJSE_NSC_ILi28EEEEEEEEENSB_IJNSB_IJSJ_NSC_ILi256EEEEEENSB_IJSE_SY_EEENSB_IJSY_NSC_ILi2048EEEEEEEEEEEEEvEENS15_INSA_23SM90_TMA_LOAD_MULTICASTES1P_vEEEENS_8epilogue10collective6detail29Sm90TmaWarpSpecializedAdapterINS1V_15DefaultEpilogueISM_NSB_IJNSB_IJlllEEESE_SY_EEES20_NS1U_6thread17LinearCombinationISM_Li1EffLNS21_9ScaleType4KindE0ELNS_15FloatRoundStyleE2ESM_EENS_4gemm15EpilogueDefaultEEEEEvvEEEEvNT_6ParamsE,"aw",@nobits
	.sectionflags	@""
	.align	16
	.zero		1024


//--------------------- .nv.shared.reserved.0     --------------------------
	.section	.nv.shared.reserved.0,"aw",@nobits
	.weak		__nv_reservedSMEM_offset_0_alias
	.size		__nv_reservedSMEM_offset_0_alias, 0, 0
	.other		__nv_reservedSMEM_offset_0_alias,@"STO_CUDA_RESERVED_SHARED STV_DEFAULT"
__nv_reservedSMEM_offset_0_alias:
	.zero		0


//--------------------- .nv.global                --------------------------
	.section	.nv.global,"aw",@nobits
.nv.global:
	.type		_ZN39_INTERNAL_b25fc013_4_k_cu_84796114_29494cute1_E,@object
	.size		_ZN39_INTERNAL_b25fc013_4_k_cu_84796114_29494cute1_E,(_ZN39_INTERNAL_b25fc013_4_k_cu_84796114_29494cuda3std3__45__cpo6cbeginE - _ZN39_INTERNAL_b25fc013_4_k_cu_84796114_29494cute1_E)
_ZN39_INTERNAL_b25fc013_4_k_cu_84796114_29494cute1_E:
	.zero		1
	.type		_ZN39_INTERNAL_b25fc013_4_k_cu_84796114_29494cuda3std3__45__cpo6cbeginE,@object
	.size		_ZN39_INTERNAL_b25fc013_4_k_cu_84796114_29494cuda3std3__45__cpo6cbeginE,(_ZN39_INTERNAL_b25fc013_4_k_cu_84796114_29494cuda3std3__48in_placeE - _ZN39_INTERNAL_b25fc013_4_k_cu_84796114_29494cuda3std3__45__cpo6cbeginE)
_ZN39_INTERNAL_b25fc013_4_k_cu_84796114_29494cuda3std3__45__cpo6cbeginE:
	.zero		1
	.type		_ZN39_INTERNAL_b25fc013_4_k_cu_84796114_29494cuda3std3__48in_placeE,@object
	.size		_ZN39_INTERNAL_b25fc013_4_k_cu_84796114_29494cuda3std3__48in_placeE,(_ZN39_INTERNAL_b25fc013_4_k_cu_84796114_29494cuda3std6ranges3__45__cpo9iter_moveE - _ZN39_INTERNAL_b25fc013_4_k_cu_84796114_29494cuda3std3__48in_placeE)
_ZN39_INTERNAL_b25fc013_4_k_cu_84796114_29494cuda3std3__48in_placeE:
	.zero		1
	.type		_ZN39_INTERNAL_b25fc013_4_k_cu_84796114_29494cuda3std6ranges3__45__cpo9iter_moveE,@object
	.size		_ZN39_INTERNAL_b25fc013_4_k_cu_84796114_29494cuda3std6ranges3__45__cpo9iter_moveE,(_ZN39_INTERNAL_b25fc013_4_k_cu_84796114_29494cuda3std3__45__cpo5beginE - _ZN39_INTERNAL_b25fc013_4_k_cu_84796114_29494cuda3std6ranges3__45__cpo9iter_moveE)
_ZN39_INTERNAL_b25fc013_4_k_cu_84796114_29494cuda3std6ranges3__45__cpo9iter_moveE:
	.zero		1
	.type		_ZN39_INTERNAL_b25fc013_4_k_cu_84796114_29494cuda3std3__45__cpo5beginE,@object
	.size		_ZN39_INTERNAL_b25fc013_4_k_cu_84796114_29494cuda3std3__45__cpo5beginE,(_ZN39_INTERNAL_b25fc013_4_k_cu_84796114_29494cuda3std3__441_GLOBAL__N__b25fc013_4_k_cu_84796114_29496ignoreE - _ZN39_INTERNAL_b25fc013_4_k_cu_84796114_29494cuda3std3__45__cpo5beginE)
_ZN39_INTERNAL_b25fc013_4_k_cu_84796114_29494cuda3std3__45__cpo5beginE:
	.zero		1
	.type		_ZN39_INTERNAL_b25fc013_4_k_cu_84796114_29494cuda3std3__441_GLOBAL__N__b25fc013_4_k_cu_84796114_29496ignoreE,@object
	.size		_ZN39_INTERNAL_b25fc013_4_k_cu_84796114_29494cuda3std3__441_GLOBAL__N__b25fc013_4_k_cu_84796114_29496ignoreE,(_ZN39_INTERNAL_b25fc013_4_k_cu_84796114_29494cute7productE - _ZN39_INTERNAL_b25fc013_4_k_cu_84796114_29494cuda3std3__441_GLOBAL__N__b25fc013_4_k_cu_84796114_29496ignoreE)
_ZN39_INTERNAL_b25fc013_4_k_cu_84796114_29494cuda3std3__441_GLOBAL__N__b25fc013_4_k_cu_84796114_29496ignoreE:
	.zero		1
	.type		_ZN39_INTERNAL_b25fc013_4_k_cu_84796114_29494cute7productE,@object
	.size		_ZN39_INTERNAL_b25fc013_4_k_cu_84796114_29494cute7productE,(_ZN39_INTERNAL_b25fc013_4_k_cu_84796114_29494cuda3std3__45__cpo3endE - _ZN39_INTERNAL_b25fc013_4_k_cu_84796114_29494cute7productE)
_ZN39_INTERNAL_b25fc013_4_k_cu_84796114_29494cute7productE:
	.zero		1
	.type		_ZN39_INTERNAL_b25fc013_4_k_cu_84796114_29494cuda3std3__45__cpo3endE,@object
	.size		_ZN39_INTERNAL_b25fc013_4_k_cu_84796114_29494cuda3std3__45__cpo3endE,(_ZN39_INTERNAL_b25fc013_4_k_cu_84796114_29494cuda3std3__419piecewise_constructE - _ZN39_INTERNAL_b25fc013_4_k_cu_84796114_29494cuda3std3__45__cpo3endE)
_ZN39_INTERNAL_b25fc013_4_k_cu_84796114_29494cuda3std3__45__cpo3endE:
	.zero		1
	.type		_ZN39_INTERNAL_b25fc013_4_k_cu_84796114_29494cuda3std3__419piecewise_constructE,@object
	.size		_ZN39_INTERNAL_b25fc013_4_k_cu_84796114_29494cuda3std3__419piecewise_constructE,(_ZN39_INTERNAL_b25fc013_4_k_cu_84796114_29494cuda3std3__45__cpo4cendE - _ZN39_INTERNAL_b25fc013_4_k_cu_84796114_29494cuda3std3__419piecewise_constructE)
_ZN39_INTERNAL_b25fc013_4_k_cu_84796114_29494cuda3std3__419piecewise_constructE:
	.zero		1
	.type		_ZN39_INTERNAL_b25fc013_4_k_cu_84796114_29494cuda3std3__45__cpo4cendE,@object
	.size		_ZN39_INTERNAL_b25fc013_4_k_cu_84796114_29494cuda3std3__45__cpo4cendE,(_ZN39_INTERNAL_b25fc013_4_k_cu_84796114_29494cuda3std6ranges3__45__cpo4swapE - _ZN39_INTERNAL_b25fc013_4_k_cu_84796114_29494cuda3std3__45__cpo4cendE)
_ZN39_INTERNAL_b25fc013_4_k_cu_84796114_29494cuda3std3__45__cpo4cendE:
	.zero		1
	.type		_ZN39_INTERNAL_b25fc013_4_k_cu_84796114_29494cuda3std6ranges3__45__cpo4swapE,@object
	.size		_ZN39_INTERNAL_b25fc013_4_k_cu_84796114_29494cuda3std6ranges3__45__cpo4swapE,(.L_7 - _ZN39_INTERNAL_b25fc013_4_k_cu_84796114_29494cuda3std6ranges3__45__cpo4swapE)
_ZN39_INTERNAL_b25fc013_4_k_cu_84796114_29494cuda3std6ranges3__45__cpo4swapE:
	.zero		1
.L_7:


//--------------------- .nv.constant0._ZN7cutlass13device_kernelINS_4conv6kernel13ConvUniversalINS1_16ConvProblemShapeILNS1_8OperatorE0ELi2EEENS1_10collective14CollectiveConvINS1_46MainloopSm90TmaGmmaWarpSpecializedImplicitGemmILS5_0ELi28ELi2EN4cute5tupleIJNSA_1CILi2EEENSC_ILi1EEESE_EEENS1_36KernelImplicitTmaWarpSpecializedSm90ELi1EEENSB_IJNSC_ILi64EEESI_NSB_IJNSC_ILi32EEEEEEEEENS_6half_tESM_NSA_8TiledMMAINSA_8MMA_AtomIJNSA_4SM904GMMA25MMA_64x64x16_F32F16F16_SSILNSQ_5MajorE0ELSS_0ELNSQ_7ScaleInE1ELST_1EEEEEENSA_6LayoutINSB_IJSE_SE_SE_EEENSB_IJNSC_ILi0EEESY_SY_EEEEENSB_IJNSA_10UnderscoreES11_S11_EEEEENS7_6detail26Sm90ImplicitGemmTileTraitsINSA_20SM90_TMA_LOAD_IM2COLENSA_14ComposedLayoutINSA_7SwizzleILi2ELi4ELi3EEENSA_18smem_ptr_flag_bitsILi16EEENSW_INSB_IJNSB_IJNSC_ILi8EEES1C_EEENSB_IJSJ_SE_EEENSB_IJSE_NSC_ILi28EEEEEEEEENSB_IJNSB_IJSJ_NSC_ILi256EEEEEENSB_IJSE_SY_EEENSB_IJSY_NSC_ILi2048EEEEEEEEEEEEEvEENS15_INSA_23SM90_TMA_LOAD_MULTICASTES1P_vEEEENS_8epilogue10collective6detail29Sm90TmaWarpSpecializedAdapterINS1V_15DefaultEpilogueISM_NSB_IJNSB_IJlllEEESE_SY_EEES20_NS1U_6thread17LinearCombinationISM_Li1EffLNS21_9ScaleType4KindE0ELNS_15FloatRoundStyleE2ESM_EENS_4gemm15EpilogueDefaultEEEEEvvEEEEvNT_6ParamsE --------------------------
	.section	.nv.constant0._ZN7cutlass13device_kernelINS_4conv6kernel13ConvUniversalINS1_16ConvProblemShapeILNS1_8OperatorE0ELi2EEENS1_10collective14CollectiveConvINS1_46MainloopSm90TmaGmmaWarpSpecializedImplicitGemmILS5_0ELi28ELi2EN4cute5tupleIJNSA_1CILi2EEENSC_ILi1EEESE_EEENS1_36KernelImplicitTmaWarpSpecializedSm90ELi1EEENSB_IJNSC_ILi64EEESI_NSB_IJNSC_ILi32EEEEEEEEENS_6half_tESM_NSA_8TiledMMAINSA_8MMA_AtomIJNSA_4SM904GMMA25MMA_64x64x16_F32F16F16_SSILNSQ_5MajorE0ELSS_0ELNSQ_7ScaleInE1ELST_1EEEEEENSA_6LayoutINSB_IJSE_SE_SE_EEENSB_IJNSC_ILi0EEESY_SY_EEEEENSB_IJNSA_10UnderscoreES11_S11_EEEEENS7_6detail26Sm90ImplicitGemmTileTraitsINSA_20SM90_TMA_LOAD_IM2COLENSA_14ComposedLayoutINSA_7SwizzleILi2ELi4ELi3EEENSA_18smem_ptr_flag_bitsILi16EEENSW_INSB_IJNSB_IJNSC_ILi8EEES1C_EEENSB_IJSJ_SE_EEENSB_IJSE_NSC_ILi28EEEEEEEEENSB_IJNSB_IJSJ_NSC_ILi256EEEEEENSB_IJSE_SY_EEENSB_IJSY_NSC_ILi2048EEEEEEEEEEEEEvEENS15_INSA_23SM90_TMA_LOAD_MULTICASTES1P_vEEEENS_8epilogue10collective6detail29Sm90TmaWarpSpecializedAdapterINS1V_15DefaultEpilogueISM_NSB_IJNSB_IJlllEEESE_SY_EEES20_NS1U_6thread17LinearCombinationISM_Li1EffLNS21_9ScaleType4KindE0ELNS_15FloatRoundStyleE2ESM_EENS_4gemm15EpilogueDefaultEEEEEvvEEEEvNT_6ParamsE,"a",@progbits
	.sectionflags	@""
	.align	4
.nv.constant0._ZN7cutlass13device_kernelINS_4conv6kernel13ConvUniversalINS1_16ConvProblemShapeILNS1_8OperatorE0ELi2EEENS1_10collective14CollectiveConvINS1_46MainloopSm90TmaGmmaWarpSpecializedImplicitGemmILS5_0ELi28ELi2EN4cute5tupleIJNSA_1CILi2EEENSC_ILi1EEESE_EEENS1_36KernelImplicitTmaWarpSpecializedSm90ELi1EEENSB_IJNSC_ILi64EEESI_NSB_IJNSC_ILi32EEEEEEEEENS_6half_tESM_NSA_8TiledMMAINSA_8MMA_AtomIJNSA_4SM904GMMA25MMA_64x64x16_F32F16F16_SSILNSQ_5MajorE0ELSS_0ELNSQ_7ScaleInE1ELST_1EEEEEENSA_6LayoutINSB_IJSE_SE_SE_EEENSB_IJNSC_ILi0EEESY_SY_EEEEENSB_IJNSA_10UnderscoreES11_S11_EEEEENS7_6detail26Sm90ImplicitGemmTileTraitsINSA_20SM90_TMA_LOAD_IM2COLENSA_14ComposedLayoutINSA_7SwizzleILi2ELi4ELi3EEENSA_18smem_ptr_flag_bitsILi16EEENSW_INSB_IJNSB_IJNSC_ILi8EEES1C_EEENSB_IJSJ_SE_EEENSB_IJSE_NSC_ILi28EEEEEEEEENSB_IJNSB_IJSJ_NSC_ILi256EEEEEENSB_IJSE_SY_EEENSB_IJSY_NSC_ILi2048EEEEEEEEEEEEEvEENS15_INSA_23SM90_TMA_LOAD_MULTICASTES1P_vEEEENS_8epilogue10collective6detail29Sm90TmaWarpSpecializedAdapterINS1V_15DefaultEpilogueISM_NSB_IJNSB_IJlllEEESE_SY_EEES20_NS1U_6thread17LinearCombinationISM_Li1EffLNS21_9ScaleType4KindE0ELNS_15FloatRoundStyleE2ESM_EENS_4gemm15EpilogueDefaultEEEEEvvEEEEvNT_6ParamsE:
	.zero		1536


//--------------------- SYMBOLS --------------------------

	.type		.nv.reservedSmem.offset0,@object
	.size		.nv.reservedSmem.offset0,0x4
